	.target	sm_90a

	.elftype	@"ET_EXEC"


//--------------------- .note.nv.tkinfo           --------------------------
	.section	.note.nv.tkinfo,"",@"SHT_NOTE"
	.sectionflags	@"SHF_NOTE_NV_TKINFO"
	.tkinfo
        /*0018*/ 	.word	0x00000002
        /*0030*/ 	.string	""
        /*0030*/ 	.string	"ptxas"
        /*0030*/ 	.string	"Cuda compilation tools, release 13.0, V13.0.88"
        /*0030*/ 	.string	"Build cuda_13.0.r13.0/compiler.36424714_0"
        /*0030*/ 	.string	"-arch sm_90a -m 64 "



//--------------------- .note.nv.cuinfo           --------------------------
	.section	.note.nv.cuinfo,"",@"SHT_NOTE"
	.sectionflags	@"SHF_NOTE_NV_CUINFO"
        /*0018*/ 	.short	0x0002
        /*001a*/ 	.short	0x005a
        /*001c*/ 	.short	0x0082
	.zero		2


//--------------------- .nv.info                  --------------------------
	.section	.nv.info,"",@"SHT_CUDA_INFO"
	.align	4


	//----- nvinfo : EIATTR_REGCOUNT
	.align		4
        /*0000*/ 	.byte	0x04, 0x2f
        /*0002*/ 	.short	(.L_15 - .L_14)
	.align		4
.L_14:
        /*0004*/ 	.word	index@(_ZN7cutlass13device_kernelINS_4gemm6kernel13GemmUniversalIN4cute5tupleIJiiiiEEENS1_10collective13CollectiveMmaINS1_34MainloopSm90TmaGmmaWarpSpecializedILi4ENS5_IJNS4_1CILi2EEENSA_ILi1EEESC_EEENS1_32KernelTmaWarpSpecializedPingpongEEENS5_IJNSA_ILi64EEENSA_ILi128EEESH_EEENS_10bfloat16_tENS5_IJlSC_lEEESJ_SK_NS4_8TiledMMAINS4_8MMA_AtomIJNS4_4SM904GMMA28MMA_64x128x16_F32BF16BF16_SSILNSO_5MajorE0ELSQ_0ELNSO_7ScaleInE1ELSR_1EEEEEENS4_6LayoutINS5_IJSC_SC_SC_EEENS5_IJNSA_ILi0EEESW_SW_EEEEENS5_IJNS4_10UnderscoreESZ_SZ_EEEEENS4_13SM90_TMA_LOADENS4_14ComposedLayoutINS4_7SwizzleILi3ELi4ELi3EEENS4_18smem_ptr_flag_bitsILi16EEENSU_INS5_IJNSA_ILi8EEESG_EEENS5_IJSG_SC_EEEEEEEvNS4_8identityENS4_23SM90_TMA_LOAD_MULTICASTES1C_vS1D_EENS_8epilogue10collective6detail29Sm90TmaWarpSpecializedAdapterINS1H_15DefaultEpilogueISJ_SK_SK_NS1G_6thread17LinearCombinationISJ_Li1EffLNS1L_9ScaleType4KindE0ELNS_15FloatRoundStyleE2ESJ_EENS1_15EpilogueDefaultEEEEEvvEEEEvNT_6ParamsE)
        /*0008*/ 	.word	0x000000a8


	//----- nvinfo : EIATTR_FRAME_SIZE
	.align		4
.L_15:
        /*000c*/ 	.byte	0x04, 0x11
        /*000e*/ 	.short	(.L_17 - .L_16)
	.align		4
.L_16:
        /*0010*/ 	.word	index@(_ZN7cutlass13device_kernelINS_4gemm6kernel13GemmUniversalIN4cute5tupleIJiiiiEEENS1_10collective13CollectiveMmaINS1_34MainloopSm90TmaGmmaWarpSpecializedILi4ENS5_IJNS4_1CILi2EEENSA_ILi1EEESC_EEENS1_32KernelTmaWarpSpecializedPingpongEEENS5_IJNSA_ILi64EEENSA_ILi128EEESH_EEENS_10bfloat16_tENS5_IJlSC_lEEESJ_SK_NS4_8TiledMMAINS4_8MMA_AtomIJNS4_4SM904GMMA28MMA_64x128x16_F32BF16BF16_SSILNSO_5MajorE0ELSQ_0ELNSO_7ScaleInE1ELSR_1EEEEEENS4_6LayoutINS5_IJSC_SC_SC_EEENS5_IJNSA_ILi0EEESW_SW_EEEEENS5_IJNS4_10UnderscoreESZ_SZ_EEEEENS4_13SM90_TMA_LOADENS4_14ComposedLayoutINS4_7SwizzleILi3ELi4ELi3EEENS4_18smem_ptr_flag_bitsILi16EEENSU_INS5_IJNSA_ILi8EEESG_EEENS5_IJSG_SC_EEEEEEEvNS4_8identityENS4_23SM90_TMA_LOAD_MULTICASTES1C_vS1D_EENS_8epilogue10collective6detail29Sm90TmaWarpSpecializedAdapterINS1H_15DefaultEpilogueISJ_SK_SK_NS1G_6thread17LinearCombinationISJ_Li1EffLNS1L_9ScaleType4KindE0ELNS_15FloatRoundStyleE2ESJ_EENS1_15EpilogueDefaultEEEEEvvEEEEvNT_6ParamsE)
        /*0014*/ 	.word	0x00000000


	//----- nvinfo : EIATTR_MIN_STACK_SIZE
	.align		4
.L_17:
        /*0018*/ 	.byte	0x04, 0x12
        /*001a*/ 	.short	(.L_19 - .L_18)
	.align		4
.L_18:
        /*001c*/ 	.word	index@(_ZN7cutlass13device_kernelINS_4gemm6kernel13GemmUniversalIN4cute5tupleIJiiiiEEENS1_10collective13CollectiveMmaINS1_34MainloopSm90TmaGmmaWarpSpecializedILi4ENS5_IJNS4_1CILi2EEENSA_ILi1EEESC_EEENS1_32KernelTmaWarpSpecializedPingpongEEENS5_IJNSA_ILi64EEENSA_ILi128EEESH_EEENS_10bfloat16_tENS5_IJlSC_lEEESJ_SK_NS4_8TiledMMAINS4_8MMA_AtomIJNS4_4SM904GMMA28MMA_64x128x16_F32BF16BF16_SSILNSO_5MajorE0ELSQ_0ELNSO_7ScaleInE1ELSR_1EEEEEENS4_6LayoutINS5_IJSC_SC_SC_EEENS5_IJNSA_ILi0EEESW_SW_EEEEENS5_IJNS4_10UnderscoreESZ_SZ_EEEEENS4_13SM90_TMA_LOADENS4_14ComposedLayoutINS4_7SwizzleILi3ELi4ELi3EEENS4_18smem_ptr_flag_bitsILi16EEENSU_INS5_IJNSA_ILi8EEESG_EEENS5_IJSG_SC_EEEEEEEvNS4_8identityENS4_23SM90_TMA_LOAD_MULTICASTES1C_vS1D_EENS_8epilogue10collective6detail29Sm90TmaWarpSpecializedAdapterINS1H_15DefaultEpilogueISJ_SK_SK_NS1G_6thread17LinearCombinationISJ_Li1EffLNS1L_9ScaleType4KindE0ELNS_15FloatRoundStyleE2ESJ_EENS1_15EpilogueDefaultEEEEEvvEEEEvNT_6ParamsE)
        /*0020*/ 	.word	0x00000000
.L_19:


//--------------------- .nv.compat                --------------------------
	.section	.nv.compat,"",@"SHT_CUDA_COMPAT_INFO"
	.align	4
        /*0000*/ 	.byte	0x02, 0x09, 0x01, 0x00, 0x02, 0x02, 0x04, 0x00, 0x02, 0x05, 0x05, 0x00, 0x03, 0x07, 0x01, 0x01
        /*0010*/ 	.byte	0x02, 0x03, 0x01, 0x00, 0x02, 0x06, 0x01, 0x00, 0x04, 0x0b, 0x08, 0x00, 0x00, 0x00, 0x00, 0x00
        /*0020*/ 	.byte	0x00, 0x00, 0x00, 0x00


//--------------------- .nv.info._ZN7cutlass13device_kernelINS_4gemm6kernel13GemmUniversalIN4cute5tupleIJiiiiEEENS1_10collective13CollectiveMmaINS1_34MainloopSm90TmaGmmaWarpSpecializedILi4ENS5_IJNS4_1CILi2EEENSA_ILi1EEESC_EEENS1_32KernelTmaWarpSpecializedPingpongEEENS5_IJNSA_ILi64EEENSA_ILi128EEESH_EEENS_10bfloat16_tENS5_IJlSC_lEEESJ_SK_NS4_8TiledMMAINS4_8MMA_AtomIJNS4_4SM904GMMA28MMA_64x128x16_F32BF16BF16_SSILNSO_5MajorE0ELSQ_0ELNSO_7ScaleInE1ELSR_1EEEEEENS4_6LayoutINS5_IJSC_SC_SC_EEENS5_IJNSA_ILi0EEESW_SW_EEEEENS5_IJNS4_10UnderscoreESZ_SZ_EEEEENS4_13SM90_TMA_LOADENS4_14ComposedLayoutINS4_7SwizzleILi3ELi4ELi3EEENS4_18smem_ptr_flag_bitsILi16EEENSU_INS5_IJNSA_ILi8EEESG_EEENS5_IJSG_SC_EEEEEEEvNS4_8identityENS4_23SM90_TMA_LOAD_MULTICASTES1C_vS1D_EENS_8epilogue10collective6detail29Sm90TmaWarpSpecializedAdapterINS1H_15DefaultEpilogueISJ_SK_SK_NS1G_6thread17LinearCombinationISJ_Li1EffLNS1L_9ScaleType4KindE0ELNS_15FloatRoundStyleE2ESJ_EENS1_15EpilogueDefaultEEEEEvvEEEEvNT_6ParamsE --------------------------
	.section	.nv.info._ZN7cutlass13device_kernelINS_4gemm6kernel13GemmUniversalIN4cute5tupleIJiiiiEEENS1_10collective13CollectiveMmaINS1_34MainloopSm90TmaGmmaWarpSpecializedILi4ENS5_IJNS4_1CILi2EEENSA_ILi1EEESC_EEENS1_32KernelTmaWarpSpecializedPingpongEEENS5_IJNSA_ILi64EEENSA_ILi128EEESH_EEENS_10bfloat16_tENS5_IJlSC_lEEESJ_SK_NS4_8TiledMMAINS4_8MMA_AtomIJNS4_4SM904GMMA28MMA_64x128x16_F32BF16BF16_SSILNSO_5MajorE0ELSQ_0ELNSO_7ScaleInE1ELSR_1EEEEEENS4_6LayoutINS5_IJSC_SC_SC_EEENS5_IJNSA_ILi0EEESW_SW_EEEEENS5_IJNS4_10UnderscoreESZ_SZ_EEEEENS4_13SM90_TMA_LOADENS4_14ComposedLayoutINS4_7SwizzleILi3ELi4ELi3EEENS4_18smem_ptr_flag_bitsILi16EEENSU_INS5_IJNSA_ILi8EEESG_EEENS5_IJSG_SC_EEEEEEEvNS4_8identityENS4_23SM90_TMA_LOAD_MULTICASTES1C_vS1D_EENS_8epilogue10collective6detail29Sm90TmaWarpSpecializedAdapterINS1H_15DefaultEpilogueISJ_SK_SK_NS1G_6thread17LinearCombinationISJ_Li1EffLNS1L_9ScaleType4KindE0ELNS_15FloatRoundStyleE2ESJ_EENS1_15EpilogueDefaultEEEEEvvEEEEvNT_6ParamsE,"",@"SHT_CUDA_INFO"
	.sectionflags	@""
	.align	4


	//----- nvinfo : EIATTR_CUDA_API_VERSION
	.align		4
        /*0000*/ 	.byte	0x04, 0x37
        /*0002*/ 	.short	(.L_21 - .L_20)
.L_20:
        /*0004*/ 	.word	0x00000082


	//----- nvinfo : EIATTR_KPARAM_INFO
	.align		4
.L_21:
        /*0008*/ 	.byte	0x04, 0x17
        /*000a*/ 	.short	(.L_23 - .L_22)
.L_22:
        /*000c*/ 	.word	0x00000000
        /*0010*/ 	.short	0x0000
        /*0012*/ 	.short	0x0070
        /*0014*/ 	.byte	0x00, 0xf0, 0x01, 0x10


	//----- nvinfo : EIATTR_SPARSE_MMA_MASK
	.align		4
.L_23:
        /*0018*/ 	.byte	0x03, 0x50
        /*001a*/ 	.short	0x0000


	//----- nvinfo : EIATTR_MAXREG_COUNT
	.align		4
        /*001c*/ 	.byte	0x03, 0x1b
        /*001e*/ 	.short	0x00a8


	//----- nvinfo : EIATTR_NUM_BARRIERS
	.align		4
        /*0020*/ 	.byte	0x02, 0x4c
        /*0022*/ 	.byte	0x01
	.zero		1


	//----- nvinfo : EIATTR_EXTERNS
	.align		4
        /*0024*/ 	.byte	0x04, 0x0f
        /*0026*/ 	.short	(.L_25 - .L_24)


	//   ....[0]....
	.align		4
.L_24:
        /*0028*/ 	.word	index@(__assertfail)


	//----- nvinfo : EIATTR_MERCURY_ISA_VERSION
	.align		4
.L_25:
        /*002c*/ 	.byte	0x03, 0x5f
        /*002e*/ 	.short	0x0101


	//----- nvinfo : EIATTR_INT_WARP_WIDE_INSTR_OFFSETS
	.align		4
        /*0030*/ 	.byte	0x04, 0x31
        /*0032*/ 	.short	(.L_27 - .L_26)


	//   ....[0]....
.L_26:
        /*0034*/ 	.word	0x000005d0


	//   ....[1]....
        /*0038*/ 	.word	0x00000610


	//   ....[2]....
        /*003c*/ 	.word	0x000006a0


	//   ....[3]....
        /*0040*/ 	.word	0x000006b0


	//   ....[4]....
        /*0044*/ 	.word	0x000006d0


	//   ....[5]....
        /*0048*/ 	.word	0x000006f0


	//   ....[6]....
        /*004c*/ 	.word	0x000007e0


	//   ....[7]....
        /*0050*/ 	.word	0x00000800


	//   ....[8]....
        /*0054*/ 	.word	0x000025a0


	//----- nvinfo : EIATTR_COOP_GROUP_MASK_REGIDS
	.align		4
.L_27:
        /*0058*/ 	.byte	0x04, 0x29
        /*005a*/ 	.short	(.L_29 - .L_28)


	//   ....[0]....
.L_28:
        /*005c*/ 	.word	0xffffffff


	//   ....[1]....
        /*0060*/ 	.word	0xffffffff


	//   ....[2]....
        /*0064*/ 	.word	0xffffffff


	//   ....[3]....
        /*0068*/ 	.word	0xffffffff


	//   ....[4]....
        /*006c*/ 	.word	0xffffffff


	//   ....[5]....
        /*0070*/ 	.word	0xffffffff


	//   ....[6]....
        /*0074*/ 	.word	0xffffffff


	//----- nvinfo : EIATTR_COOP_GROUP_INSTR_OFFSETS
	.align		4
.L_29:
        /*0078*/ 	.byte	0x04, 0x28
        /*007a*/ 	.short	(.L_31 - .L_30)


	//   ....[0]....
.L_30:
        /*007c*/ 	.word	0x00000060


	//   ....[1]....
        /*0080*/ 	.word	0x00000080


	//   ....[2]....
        /*0084*/ 	.word	0x00000180


	//   ....[3]....
        /*0088*/ 	.word	0x000003b0


	//   ....[4]....
        /*008c*/ 	.word	0x00000400


	//   ....[5]....
        /*0090*/ 	.word	0x000004f0


	//   ....[6]....
        /*0094*/ 	.word	0x00000980


	//----- nvinfo : EIATTR_REG_RECONFIG
	.align		4
.L_31:
        /*0098*/ 	.byte	0x01, 0x54
	.zero		2


	//----- nvinfo : EIATTR_SYSCALL_OFFSETS
	.align		4
        /*009c*/ 	.byte	0x04, 0x46
        /*009e*/ 	.short	(.L_33 - .L_32)


	//   ....[0]....
.L_32:
        /*00a0*/ 	.word	0x000019b0


	//----- nvinfo : EIATTR_MBARRIER_INSTR_OFFSETS
	.align		4
.L_33:
        /*00a4*/ 	.byte	0x04, 0x39
        /*00a6*/ 	.short	(.L_35 - .L_34)


	//   ....[0]....
.L_34:
        /*00a8*/ 	.word	0x00000300
        /*00ac*/ 	.word	0x000000ff
        /*00b0*/ 	.word	0x00000000
        /*00b4*/ 	.short	0x0100
        /*00b6*/ 	.byte	0x07
	.zero		1


	//   ....[1]....
        /*00b8*/ 	.word	0x00000310
        /*00bc*/ 	.word	0x000000ff
        /*00c0*/ 	.word	0x00000020
        /*00c4*/ 	.short	0x0100
        /*00c6*/ 	.byte	0x07
	.zero		1


	//   ....[2]....
        /*00c8*/ 	.word	0x00000320
        /*00cc*/ 	.word	0x000000ff
        /*00d0*/ 	.word	0x00000008
        /*00d4*/ 	.short	0x0100
        /*00d6*/ 	.byte	0x07
	.zero		1


	//   ....[3]....
        /*00d8*/ 	.word	0x00000330
        /*00dc*/ 	.word	0x000000ff
        /*00e0*/ 	.word	0x00000028
        /*00e4*/ 	.short	0x0100
        /*00e6*/ 	.byte	0x07
	.zero		1


	//   ....[4]....
        /*00e8*/ 	.word	0x00000340
        /*00ec*/ 	.word	0x000000ff
        /*00f0*/ 	.word	0x00000010
        /*00f4*/ 	.short	0x0100
        /*00f6*/ 	.byte	0x07
	.zero		1


	//   ....[5]....
        /*00f8*/ 	.word	0x00000350
        /*00fc*/ 	.word	0x000000ff
        /*0100*/ 	.word	0x00000030
        /*0104*/ 	.short	0x0100
        /*0106*/ 	.byte	0x07
	.zero		1


	//   ....[6]....
        /*0108*/ 	.word	0x00000360
        /*010c*/ 	.word	0x000000ff
        /*0110*/ 	.word	0x00000018
        /*0114*/ 	.short	0x0100
        /*0116*/ 	.byte	0x07
	.zero		1


	//   ....[7]....
        /*0118*/ 	.word	0x00000370
        /*011c*/ 	.word	0x000000ff
        /*0120*/ 	.word	0x00000038
        /*0124*/ 	.short	0x0100
        /*0126*/ 	.byte	0x07
	.zero		1


	//   ....[8]....
        /*0128*/ 	.word	0x00000840
        /*012c*/ 	.word	0x000000ff
        /*0130*/ 	.word	0x00000070
        /*0134*/ 	.short	0x0100
        /*0136*/ 	.byte	0x0c
	.zero		1


	//   ....[9]....
        /*0138*/ 	.word	0x00000890
        /*013c*/ 	.word	0x000000ff
        /*0140*/ 	.word	0x00000078
        /*0144*/ 	.short	0x0100
        /*0146*/ 	.byte	0x0c
	.zero		1


	//   ....[10]....
        /*0148*/ 	.word	0x000008c0
        /*014c*/ 	.word	0x000000ff
        /*0150*/ 	.word	0x00000050
        /*0154*/ 	.short	0x0100
        /*0156*/ 	.byte	0x0d
	.zero		1


	//   ....[11]....
        /*0158*/ 	.word	0x00000910
        /*015c*/ 	.word	0x000000ff
        /*0160*/ 	.word	0x00000058
        /*0164*/ 	.short	0x0100
        /*0166*/ 	.byte	0x0d
	.zero		1


	//   ....[12]....
        /*0168*/ 	.word	0x00000920
        /*016c*/ 	.word	0x000000ff
        /*0170*/ 	.word	0x00000060
        /*0174*/ 	.short	0x0100
        /*0176*/ 	.byte	0x0d
	.zero		1


	//   ....[13]....
        /*0178*/ 	.word	0x00000930
        /*017c*/ 	.word	0x000000ff
        /*0180*/ 	.word	0x00000068
        /*0184*/ 	.short	0x0100
        /*0186*/ 	.byte	0x0d
	.zero		1


	//   ....[14]....
        /*0188*/ 	.word	0x00001870
        /*018c*/ 	.word	0x00000061
        /*0190*/ 	.word	0xfffffff8
        /*0194*/ 	.short	0x010a
        /*0196*/ 	.byte	0x3f
	.zero		1


	//   ....[15]....
        /*0198*/ 	.word	0x00001a40
        /*019c*/ 	.word	0x00000003
        /*01a0*/ 	.word	0x00000000
        /*01a4*/ 	.short	0x010a
        /*01a6*/ 	.byte	0x3f
	.zero		1


	//   ....[16]....
        /*01a8*/ 	.word	0x00001aa0
        /*01ac*/ 	.word	0x00000003
        /*01b0*/ 	.word	0x00000000
        /*01b4*/ 	.short	0x010a
        /*01b6*/ 	.byte	0x3f
	.zero		1


	//   ....[17]....
        /*01b8*/ 	.word	0x00001fc0
        /*01bc*/ 	.word	0x000000ff
        /*01c0*/ 	.word	0x00000000
        /*01c4*/ 	.short	0x010a
        /*01c6*/ 	.byte	0x04
	.zero		1


	//   ....[18]....
        /*01c8*/ 	.word	0x00002000
        /*01cc*/ 	.word	0x000000ff
        /*01d0*/ 	.word	0x00000000
        /*01d4*/ 	.short	0x010a
        /*01d6*/ 	.byte	0x04
	.zero		1


	//   ....[19]....
        /*01d8*/ 	.word	0x00002430
        /*01dc*/ 	.word	0x00000005
        /*01e0*/ 	.word	0x00000000
        /*01e4*/ 	.short	0x0101
        /*01e6*/ 	.byte	0x3f
	.zero		1


	//   ....[20]....
        /*01e8*/ 	.word	0x00002530
        /*01ec*/ 	.word	0x00000065
        /*01f0*/ 	.word	0x00000000
        /*01f4*/ 	.short	0x0101
        /*01f6*/ 	.byte	0x32
	.zero		1


	//   ....[21]....
        /*01f8*/ 	.word	0x00002620
        /*01fc*/ 	.word	0x00000003
        /*0200*/ 	.word	0x00000000
        /*0204*/ 	.short	0x0101
        /*0206*/ 	.byte	0x3f
	.zero		1


	//   ....[22]....
        /*0208*/ 	.word	0x00002680
        /*020c*/ 	.word	0x00000061
        /*0210*/ 	.word	0x00000008
        /*0214*/ 	.short	0x010a
        /*0216*/ 	.byte	0x3f
	.zero		1


	//   ....[23]....
        /*0218*/ 	.word	0x00006780
        /*021c*/ 	.word	0x00000062
        /*0220*/ 	.word	0x00000000
        /*0224*/ 	.short	0x0101
        /*0226*/ 	.byte	0x32
	.zero		1


	//   ....[24]....
        /*0228*/ 	.word	0x000071d0
        /*022c*/ 	.word	0x00000007
        /*0230*/ 	.word	0x00000020
        /*0234*/ 	.short	0x010a
        /*0236*/ 	.byte	0x3f
	.zero		1


	//   ....[25]....
        /*0238*/ 	.word	0x00007660
        /*023c*/ 	.word	0x00000003
        /*0240*/ 	.word	0x00000078
        /*0244*/ 	.short	0x0101
        /*0246*/ 	.byte	0x3f
	.zero		1


	//   ....[26]....
        /*0248*/ 	.word	0x00007dd0
        /*024c*/ 	.word	0x00000007
        /*0250*/ 	.word	0x00000000
        /*0254*/ 	.short	0x010a
        /*0256*/ 	.byte	0x3f
	.zero		1


	//   ....[27]....
        /*0258*/ 	.word	0x00007e50
        /*025c*/ 	.word	0x00000009
        /*0260*/ 	.word	0x00000000
        /*0264*/ 	.short	0x010a
        /*0266*/ 	.byte	0x3f
	.zero		1


	//   ....[28]....
        /*0268*/ 	.word	0x00007ee0
        /*026c*/ 	.word	0x00000006
        /*0270*/ 	.word	0x00000000
        /*0274*/ 	.short	0x010a
        /*0276*/ 	.byte	0x3f
	.zero		1


	//   ....[29]....
        /*0278*/ 	.word	0x00007f70
        /*027c*/ 	.word	0x00000003
        /*0280*/ 	.word	0x00000000
        /*0284*/ 	.short	0x010a
        /*0286*/ 	.byte	0x3f
	.zero		1


	//   ....[30]....
        /*0288*/ 	.word	0x00007fd0
        /*028c*/ 	.word	0x00000061
        /*0290*/ 	.word	0xfffffff8
        /*0294*/ 	.short	0x010a
        /*0296*/ 	.byte	0x3f
	.zero		1


	//   ....[31]....
        /*0298*/ 	.word	0x00008020
        /*029c*/ 	.word	0x00000003
        /*02a0*/ 	.word	0x00000000
        /*02a4*/ 	.short	0x010a
        /*02a6*/ 	.byte	0x3f
	.zero		1


	//   ....[32]....
        /*02a8*/ 	.word	0x00008080
        /*02ac*/ 	.word	0x00000005
        /*02b0*/ 	.word	0x00000000
        /*02b4*/ 	.short	0x010a
        /*02b6*/ 	.byte	0x3f
	.zero		1


	//   ....[33]....
        /*02b8*/ 	.word	0x000080d0
        /*02bc*/ 	.word	0x00000061
        /*02c0*/ 	.word	0x00000008
        /*02c4*/ 	.short	0x010a
        /*02c6*/ 	.byte	0x3f
	.zero		1


	//   ....[34]....
        /*02c8*/ 	.word	0x000081a0
        /*02cc*/ 	.word	0x00000007
        /*02d0*/ 	.word	0x00000020
        /*02d4*/ 	.short	0x010a
        /*02d6*/ 	.byte	0x3f
	.zero		1


	//   ....[35]....
        /*02d8*/ 	.word	0x00008270
        /*02dc*/ 	.word	0x00000007
        /*02e0*/ 	.word	0x00000000
        /*02e4*/ 	.short	0x010a
        /*02e6*/ 	.byte	0x3f
	.zero		1


	//   ....[36]....
        /*02e8*/ 	.word	0x000082c0
        /*02ec*/ 	.word	0x00000009
        /*02f0*/ 	.word	0x00000000
        /*02f4*/ 	.short	0x010a
        /*02f6*/ 	.byte	0x3f
	.zero		1


	//   ....[37]....
        /*02f8*/ 	.word	0x00008310
        /*02fc*/ 	.word	0x00000006
        /*0300*/ 	.word	0x00000000
        /*0304*/ 	.short	0x010a
        /*0306*/ 	.byte	0x3f
	.zero		1


	//----- nvinfo : EIATTR_NUM_MBARRIERS
	.align		4
.L_35:
        /*0308*/ 	.byte	0x03, 0x38
        /*030a*/ 	.short	0x000e


	//----- nvinfo : EIATTR_EXIT_INSTR_OFFSETS
	.align		4
        /*030c*/ 	.byte	0x04, 0x1c
        /*030e*/ 	.short	(.L_37 - .L_36)


	//   ....[0]....
.L_36:
        /*0310*/ 	.word	0x00001490


	//   ....[1]....
        /*0314*/ 	.word	0x000014f0


	//   ....[2]....
        /*0318*/ 	.word	0x00006ec0


	//   ....[3]....
        /*031c*/ 	.word	0x00006ef0


	//   ....[4]....
        /*0320*/ 	.word	0x00007fc0


	//----- nvinfo : EIATTR_MAX_THREADS
	.align		4
.L_37:
        /*0324*/ 	.byte	0x04, 0x05
        /*0326*/ 	.short	(.L_39 - .L_38)
.L_38:
        /*0328*/ 	.word	0x00000180
        /*032c*/ 	.word	0x00000001
        /*0330*/ 	.word	0x00000001


	//----- nvinfo : EIATTR_CRS_STACK_SIZE
	.align		4
.L_39:
        /*0334*/ 	.byte	0x04, 0x1e
        /*0336*/ 	.short	(.L_41 - .L_40)
.L_40:
        /*0338*/ 	.word	0x00000000


	//----- nvinfo : EIATTR_CBANK_PARAM_SIZE
	.align		4
.L_41:
        /*033c*/ 	.byte	0x03, 0x19
        /*033e*/ 	.short	0x0470


	//----- nvinfo : EIATTR_PARAM_CBANK
	.align		4
        /*0340*/ 	.byte	0x04, 0x0a
        /*0342*/ 	.short	(.L_43 - .L_42)
	.align		4
.L_42:
        /*0344*/ 	.word	index@(.nv.constant0._ZN7cutlass13device_kernelINS_4gemm6kernel13GemmUniversalIN4cute5tupleIJiiiiEEENS1_10collective13CollectiveMmaINS1_34MainloopSm90TmaGmmaWarpSpecializedILi4ENS5_IJNS4_1CILi2EEENSA_ILi1EEESC_EEENS1_32KernelTmaWarpSpecializedPingpongEEENS5_IJNSA_ILi64EEENSA_ILi128EEESH_EEENS_10bfloat16_tENS5_IJlSC_lEEESJ_SK_NS4_8TiledMMAINS4_8MMA_AtomIJNS4_4SM904GMMA28MMA_64x128x16_F32BF16BF16_SSILNSO_5MajorE0ELSQ_0ELNSO_7ScaleInE1ELSR_1EEEEEENS4_6LayoutINS5_IJSC_SC_SC_EEENS5_IJNSA_ILi0EEESW_SW_EEEEENS5_IJNS4_10UnderscoreESZ_SZ_EEEEENS4_13SM90_TMA_LOADENS4_14ComposedLayoutINS4_7SwizzleILi3ELi4ELi3EEENS4_18smem_ptr_flag_bitsILi16EEENSU_INS5_IJNSA_ILi8EEESG_EEENS5_IJSG_SC_EEEEEEEvNS4_8identityENS4_23SM90_TMA_LOAD_MULTICASTES1C_vS1D_EENS_8epilogue10collective6detail29Sm90TmaWarpSpecializedAdapterINS1H_15DefaultEpilogueISJ_SK_SK_NS1G_6thread17LinearCombinationISJ_Li1EffLNS1L_9ScaleType4KindE0ELNS_15FloatRoundStyleE2ESJ_EENS1_15EpilogueDefaultEEEEEvvEEEEvNT_6ParamsE)
        /*0348*/ 	.short	0x0210
        /*034a*/ 	.short	0x0470


	//----- nvinfo : EIATTR_SW_WAR
	.align		4
.L_43:
        /*034c*/ 	.byte	0x04, 0x36
        /*034e*/ 	.short	(.L_45 - .L_44)
.L_44:
        /*0350*/ 	.word	0x00000008
.L_45:


//--------------------- .nv.callgraph             --------------------------
	.section	.nv.callgraph,"",@"SHT_CUDA_CALLGRAPH"
	.align	4
	.sectionentsize	8
	.align		4
        /*0000*/ 	.word	0x00000000
	.align		4
        /*0004*/ 	.word	0xffffffff
	.align		4
        /*0008*/ 	.word	index@(_ZN7cutlass13device_kernelINS_4gemm6kernel13GemmUniversalIN4cute5tupleIJiiiiEEENS1_10collective13CollectiveMmaINS1_34MainloopSm90TmaGmmaWarpSpecializedILi4ENS5_IJNS4_1CILi2EEENSA_ILi1EEESC_EEENS1_32KernelTmaWarpSpecializedPingpongEEENS5_IJNSA_ILi64EEENSA_ILi128EEESH_EEENS_10bfloat16_tENS5_IJlSC_lEEESJ_SK_NS4_8TiledMMAINS4_8MMA_AtomIJNS4_4SM904GMMA28MMA_64x128x16_F32BF16BF16_SSILNSO_5MajorE0ELSQ_0ELNSO_7ScaleInE1ELSR_1EEEEEENS4_6LayoutINS5_IJSC_SC_SC_EEENS5_IJNSA_ILi0EEESW_SW_EEEEENS5_IJNS4_10UnderscoreESZ_SZ_EEEEENS4_13SM90_TMA_LOADENS4_14ComposedLayoutINS4_7SwizzleILi3ELi4ELi3EEENS4_18smem_ptr_flag_bitsILi16EEENSU_INS5_IJNSA_ILi8EEESG_EEENS5_IJSG_SC_EEEEEEEvNS4_8identityENS4_23SM90_TMA_LOAD_MULTICASTES1C_vS1D_EENS_8epilogue10collective6detail29Sm90TmaWarpSpecializedAdapterINS1H_15DefaultEpilogueISJ_SK_SK_NS1G_6thread17LinearCombinationISJ_Li1EffLNS1L_9ScaleType4KindE0ELNS_15FloatRoundStyleE2ESJ_EENS1_15EpilogueDefaultEEEEEvvEEEEvNT_6ParamsE)
	.align		4
        /*000c*/ 	.word	index@(__assertfail)
	.align		4
        /*0010*/ 	.word	0x00000000
	.align		4
        /*0014*/ 	.word	0xfffffffe
	.align		4
        /*0018*/ 	.word	0x00000000
	.align		4
        /*001c*/ 	.word	0xfffffffd
	.align		4
        /*0020*/ 	.word	0x00000000
	.align		4
        /*0024*/ 	.word	0xfffffffc


//--------------------- .nv.constant4             --------------------------
	.section	.nv.constant4,"a",@progbits
	.align	8
	.align		8
.nv.constant4:
        /*0000*/ 	.dword	__assertfail
	.align		8
        /*0008*/ 	.dword	__unnamed_1
	.align		8
        /*0010*/ 	.dword	_ZN40_INTERNAL_b52a17b2_4_k_cu_bf040940_227264cuda3std3__45__cpo5beginE
	.align		8
        /*0018*/ 	.dword	_ZN40_INTERNAL_b52a17b2_4_k_cu_bf040940_227264cuda3std3__45__cpo3endE
	.align		8
        /*0020*/ 	.dword	_ZN40_INTERNAL_b52a17b2_4_k_cu_bf040940_227264cuda3std3__45__cpo6cbeginE
	.align		8
        /*0028*/ 	.dword	_ZN40_INTERNAL_b52a17b2_4_k_cu_bf040940_227264cuda3std3__45__cpo4cendE
	.align		8
        /*0030*/ 	.dword	_ZN40_INTERNAL_b52a17b2_4_k_cu_bf040940_227264cuda3std3__442_GLOBAL__N__b52a17b2_4_k_cu_bf040940_227266ignoreE
	.align		8
        /*0038*/ 	.dword	_ZN40_INTERNAL_b52a17b2_4_k_cu_bf040940_227264cuda3std3__419piecewise_constructE
	.align		8
        /*0040*/ 	.dword	_ZN40_INTERNAL_b52a17b2_4_k_cu_bf040940_227264cuda3std3__48in_placeE
	.align		8
        /*0048*/ 	.dword	_ZN40_INTERNAL_b52a17b2_4_k_cu_bf040940_227264cuda3std6ranges3__45__cpo4swapE
	.align		8
        /*0050*/ 	.dword	_ZN40_INTERNAL_b52a17b2_4_k_cu_bf040940_227264cuda3std6ranges3__45__cpo9iter_moveE
	.align		8
        /*0058*/ 	.dword	_ZN40_INTERNAL_b52a17b2_4_k_cu_bf040940_227264cute7productE
	.align		8
        /*0060*/ 	.dword	_ZN40_INTERNAL_b52a17b2_4_k_cu_bf040940_227264cute1_E
	.align		8
        /*0068*/ 	.dword	$str$22
	.align		8
        /*0070*/ 	.dword	$str$23


//--------------------- .text._ZN7cutlass13device_kernelINS_4gemm6kernel13GemmUniversalIN4cute5tupleIJiiiiEEENS1_10collective13CollectiveMmaINS1_34MainloopSm90TmaGmmaWarpSpecializedILi4ENS5_IJNS4_1CILi2EEENSA_ILi1EEESC_EEENS1_32KernelTmaWarpSpecializedPingpongEEENS5_IJNSA_ILi64EEENSA_ILi128EEESH_EEENS_10bfloat16_tENS5_IJlSC_lEEESJ_SK_NS4_8TiledMMAINS4_8MMA_AtomIJNS4_4SM904GMMA28MMA_64x128x16_F32BF16BF16_SSILNSO_5MajorE0ELSQ_0ELNSO_7ScaleInE1ELSR_1EEEEEENS4_6LayoutINS5_IJSC_SC_SC_EEENS5_IJNSA_ILi0EEESW_SW_EEEEENS5_IJNS4_10UnderscoreESZ_SZ_EEEEENS4_13SM90_TMA_LOADENS4_14ComposedLayoutINS4_7SwizzleILi3ELi4ELi3EEENS4_18smem_ptr_flag_bitsILi16EEENSU_INS5_IJNSA_ILi8EEESG_EEENS5_IJSG_SC_EEEEEEEvNS4_8identityENS4_23SM90_TMA_LOAD_MULTICASTES1C_vS1D_EENS_8epilogue10collective6detail29Sm90TmaWarpSpecializedAdapterINS1H_15DefaultEpilogueISJ_SK_SK_NS1G_6thread17LinearCombinationISJ_Li1EffLNS1L_9ScaleType4KindE0ELNS_15FloatRoundStyleE2ESJ_EENS1_15EpilogueDefaultEEEEEvvEEEEvNT_6ParamsE --------------------------
	.section	.text._ZN7cutlass13device_kernelINS_4gemm6kernel13GemmUniversalIN4cute5tupleIJiiiiEEENS1_10collective13CollectiveMmaINS1_34MainloopSm90TmaGmmaWarpSpecializedILi4ENS5_IJNS4_1CILi2EEENSA_ILi1EEESC_EEENS1_32KernelTmaWarpSpecializedPingpongEEENS5_IJNSA_ILi64EEENSA_ILi128EEESH_EEENS_10bfloat16_tENS5_IJlSC_lEEESJ_SK_NS4_8TiledMMAINS4_8MMA_AtomIJNS4_4SM904GMMA28MMA_64x128x16_F32BF16BF16_SSILNSO_5MajorE0ELSQ_0ELNSO_7ScaleInE1ELSR_1EEEEEENS4_6LayoutINS5_IJSC_SC_SC_EEENS5_IJNSA_ILi0EEESW_SW_EEEEENS5_IJNS4_10UnderscoreESZ_SZ_EEEEENS4_13SM90_TMA_LOADENS4_14ComposedLayoutINS4_7SwizzleILi3ELi4ELi3EEENS4_18smem_ptr_flag_bitsILi16EEENSU_INS5_IJNSA_ILi8EEESG_EEENS5_IJSG_SC_EEEEEEEvNS4_8identityENS4_23SM90_TMA_LOAD_MULTICASTES1C_vS1D_EENS_8epilogue10collective6detail29Sm90TmaWarpSpecializedAdapterINS1H_15DefaultEpilogueISJ_SK_SK_NS1G_6thread17LinearCombinationISJ_Li1EffLNS1L_9ScaleType4KindE0ELNS_15FloatRoundStyleE2ESJ_EENS1_15EpilogueDefaultEEEEEvvEEEEvNT_6ParamsE,"ax",@progbits
	.align	128
.text._ZN7cutlass13device_kernelINS_4gemm6kernel13GemmUniversalIN4cute5tupleIJiiiiEEENS1_10collective13CollectiveMmaINS1_34MainloopSm90TmaGmmaWarpSpecializedILi4ENS5_IJNS4_1CILi2EEENSA_ILi1EEESC_EEENS1_32KernelTmaWarpSpecializedPingpongEEENS5_IJNSA_ILi64EEENSA_ILi128EEESH_EEENS_10bfloat16_tENS5_IJlSC_lEEESJ_SK_NS4_8TiledMMAINS4_8MMA_AtomIJNS4_4SM904GMMA28MMA_64x128x16_F32BF16BF16_SSILNSO_5MajorE0ELSQ_0ELNSO_7ScaleInE1ELSR_1EEEEEENS4_6LayoutINS5_IJSC_SC_SC_EEENS5_IJNSA_ILi0EEESW_SW_EEEEENS5_IJNS4_10UnderscoreESZ_SZ_EEEEENS4_13SM90_TMA_LOADENS4_14ComposedLayoutINS4_7SwizzleILi3ELi4ELi3EEENS4_18smem_ptr_flag_bitsILi16EEENSU_INS5_IJNSA_ILi8EEESG_EEENS5_IJSG_SC_EEEEEEEvNS4_8identityENS4_23SM90_TMA_LOAD_MULTICASTES1C_vS1D_EENS_8epilogue10collective6detail29Sm90TmaWarpSpecializedAdapterINS1H_15DefaultEpilogueISJ_SK_SK_NS1G_6thread17LinearCombinationISJ_Li1EffLNS1L_9ScaleType4KindE0ELNS_15FloatRoundStyleE2ESJ_EENS1_15EpilogueDefaultEEEEEvvEEEEvNT_6ParamsE:
        .type           _ZN7cutlass13device_kernelINS_4gemm6kernel13GemmUniversalIN4cute5tupleIJiiiiEEENS1_10collective13CollectiveMmaINS1_34MainloopSm90TmaGmmaWarpSpecializedILi4ENS5_IJNS4_1CILi2EEENSA_ILi1EEESC_EEENS1_32KernelTmaWarpSpecializedPingpongEEENS5_IJNSA_ILi64EEENSA_ILi128EEESH_EEENS_10bfloat16_tENS5_IJlSC_lEEESJ_SK_NS4_8TiledMMAINS4_8MMA_AtomIJNS4_4SM904GMMA28MMA_64x128x16_F32BF16BF16_SSILNSO_5MajorE0ELSQ_0ELNSO_7ScaleInE1ELSR_1EEEEEENS4_6LayoutINS5_IJSC_SC_SC_EEENS5_IJNSA_ILi0EEESW_SW_EEEEENS5_IJNS4_10UnderscoreESZ_SZ_EEEEENS4_13SM90_TMA_LOADENS4_14ComposedLayoutINS4_7SwizzleILi3ELi4ELi3EEENS4_18smem_ptr_flag_bitsILi16EEENSU_INS5_IJNSA_ILi8EEESG_EEENS5_IJSG_SC_EEEEEEEvNS4_8identityENS4_23SM90_TMA_LOAD_MULTICASTES1C_vS1D_EENS_8epilogue10collective6detail29Sm90TmaWarpSpecializedAdapterINS1H_15DefaultEpilogueISJ_SK_SK_NS1G_6thread17LinearCombinationISJ_Li1EffLNS1L_9ScaleType4KindE0ELNS_15FloatRoundStyleE2ESJ_EENS1_15EpilogueDefaultEEEEEvvEEEEvNT_6ParamsE,@function
        .size           _ZN7cutlass13device_kernelINS_4gemm6kernel13GemmUniversalIN4cute5tupleIJiiiiEEENS1_10collective13CollectiveMmaINS1_34MainloopSm90TmaGmmaWarpSpecializedILi4ENS5_IJNS4_1CILi2EEENSA_ILi1EEESC_EEENS1_32KernelTmaWarpSpecializedPingpongEEENS5_IJNSA_ILi64EEENSA_ILi128EEESH_EEENS_10bfloat16_tENS5_IJlSC_lEEESJ_SK_NS4_8TiledMMAINS4_8MMA_AtomIJNS4_4SM904GMMA28MMA_64x128x16_F32BF16BF16_SSILNSO_5MajorE0ELSQ_0ELNSO_7ScaleInE1ELSR_1EEEEEENS4_6LayoutINS5_IJSC_SC_SC_EEENS5_IJNSA_ILi0EEESW_SW_EEEEENS5_IJNS4_10UnderscoreESZ_SZ_EEEEENS4_13SM90_TMA_LOADENS4_14ComposedLayoutINS4_7SwizzleILi3ELi4ELi3EEENS4_18smem_ptr_flag_bitsILi16EEENSU_INS5_IJNSA_ILi8EEESG_EEENS5_IJSG_SC_EEEEEEEvNS4_8identityENS4_23SM90_TMA_LOAD_MULTICASTES1C_vS1D_EENS_8epilogue10collective6detail29Sm90TmaWarpSpecializedAdapterINS1H_15DefaultEpilogueISJ_SK_SK_NS1G_6thread17LinearCombinationISJ_Li1EffLNS1L_9ScaleType4KindE0ELNS_15FloatRoundStyleE2ESJ_EENS1_15EpilogueDefaultEEEEEvvEEEEvNT_6ParamsE,(.L_x_200 - _ZN7cutlass13device_kernelINS_4gemm6kernel13GemmUniversalIN4cute5tupleIJiiiiEEENS1_10collective13CollectiveMmaINS1_34MainloopSm90TmaGmmaWarpSpecializedILi4ENS5_IJNS4_1CILi2EEENSA_ILi1EEESC_EEENS1_32KernelTmaWarpSpecializedPingpongEEENS5_IJNSA_ILi64EEENSA_ILi128EEESH_EEENS_10bfloat16_tENS5_IJlSC_lEEESJ_SK_NS4_8TiledMMAINS4_8MMA_AtomIJNS4_4SM904GMMA28MMA_64x128x16_F32BF16BF16_SSILNSO_5MajorE0ELSQ_0ELNSO_7ScaleInE1ELSR_1EEEEEENS4_6LayoutINS5_IJSC_SC_SC_EEENS5_IJNSA_ILi0EEESW_SW_EEEEENS5_IJNS4_10UnderscoreESZ_SZ_EEEEENS4_13SM90_TMA_LOADENS4_14ComposedLayoutINS4_7SwizzleILi3ELi4ELi3EEENS4_18smem_ptr_flag_bitsILi16EEENSU_INS5_IJNSA_ILi8EEESG_EEENS5_IJSG_SC_EEEEEEEvNS4_8identityENS4_23SM90_TMA_LOAD_MULTICASTES1C_vS1D_EENS_8epilogue10collective6detail29Sm90TmaWarpSpecializedAdapterINS1H_15DefaultEpilogueISJ_SK_SK_NS1G_6thread17LinearCombinationISJ_Li1EffLNS1L_9ScaleType4KindE0ELNS_15FloatRoundStyleE2ESJ_EENS1_15EpilogueDefaultEEEEEvvEEEEvNT_6ParamsE)
        .other          _ZN7cutlass13device_kernelINS_4gemm6kernel13GemmUniversalIN4cute5tupleIJiiiiEEENS1_10collective13CollectiveMmaINS1_34MainloopSm90TmaGmmaWarpSpecializedILi4ENS5_IJNS4_1CILi2EEENSA_ILi1EEESC_EEENS1_32KernelTmaWarpSpecializedPingpongEEENS5_IJNSA_ILi64EEENSA_ILi128EEESH_EEENS_10bfloat16_tENS5_IJlSC_lEEESJ_SK_NS4_8TiledMMAINS4_8MMA_AtomIJNS4_4SM904GMMA28MMA_64x128x16_F32BF16BF16_SSILNSO_5MajorE0ELSQ_0ELNSO_7ScaleInE1ELSR_1EEEEEENS4_6LayoutINS5_IJSC_SC_SC_EEENS5_IJNSA_ILi0EEESW_SW_EEEEENS5_IJNS4_10UnderscoreESZ_SZ_EEEEENS4_13SM90_TMA_LOADENS4_14ComposedLayoutINS4_7SwizzleILi3ELi4ELi3EEENS4_18smem_ptr_flag_bitsILi16EEENSU_INS5_IJNSA_ILi8EEESG_EEENS5_IJSG_SC_EEEEEEEvNS4_8identityENS4_23SM90_TMA_LOAD_MULTICASTES1C_vS1D_EENS_8epilogue10collective6detail29Sm90TmaWarpSpecializedAdapterINS1H_15DefaultEpilogueISJ_SK_SK_NS1G_6thread17LinearCombinationISJ_Li1EffLNS1L_9ScaleType4KindE0ELNS_15FloatRoundStyleE2ESJ_EENS1_15EpilogueDefaultEEEEEvvEEEEvNT_6ParamsE,@"STO_CUDA_ENTRY STV_DEFAULT"
_ZN7cutlass13device_kernelINS_4gemm6kernel13GemmUniversalIN4cute5tupleIJiiiiEEENS1_10collective13CollectiveMmaINS1_34MainloopSm90TmaGmmaWarpSpecializedILi4ENS5_IJNS4_1CILi2EEENSA_ILi1EEESC_EEENS1_32KernelTmaWarpSpecializedPingpongEEENS5_IJNSA_ILi64EEENSA_ILi128EEESH_EEENS_10bfloat16_tENS5_IJlSC_lEEESJ_SK_NS4_8TiledMMAINS4_8MMA_AtomIJNS4_4SM904GMMA28MMA_64x128x16_F32BF16BF16_SSILNSO_5MajorE0ELSQ_0ELNSO_7ScaleInE1ELSR_1EEEEEENS4_6LayoutINS5_IJSC_SC_SC_EEENS5_IJNSA_ILi0EEESW_SW_EEEEENS5_IJNS4_10UnderscoreESZ_SZ_EEEEENS4_13SM90_TMA_LOADENS4_14ComposedLayoutINS4_7SwizzleILi3ELi4ELi3EEENS4_18smem_ptr_flag_bitsILi16EEENSU_INS5_IJNSA_ILi8EEESG_EEENS5_IJSG_SC_EEEEEEEvNS4_8identityENS4_23SM90_TMA_LOAD_MULTICASTES1C_vS1D_EENS_8epilogue10collective6detail29Sm90TmaWarpSpecializedAdapterINS1H_15DefaultEpilogueISJ_SK_SK_NS1G_6thread17LinearCombinationISJ_Li1EffLNS1L_9ScaleType4KindE0ELNS_15FloatRoundStyleE2ESJ_EENS1_15EpilogueDefaultEEEEEvvEEEEvNT_6ParamsE:
[----:B------:R-:W0:Y:S01]  /*0000*/  LDC R1, c[0x0][0x28] ;  /* 0x00000a00ff017b82 */ /* 0x000e220000000800 */
[----:B------:R-:W1:Y:S01]  /*0010*/  S2R R3, SR_TID.X ;  /* 0x0000000000037919 */ /* 0x000e620000002100 */
[----:B------:R-:W-:Y:S01]  /*0020*/  ELECT P0, URZ, PT ;  /* 0x00000000003f782f */ /* 0x000fe20003800000 */
[----:B------:R-:W-:Y:S01]  /*0030*/  BSSY B0, `(.L_x_0) ;  /* 0x0000014000007945 */ /* 0x000fe20003800000 */
[--C-:B-1----:R-:W-:Y:S02]  /*0040*/  SHF.R.U32.HI R0, RZ, 0x5, R3.reuse ;  /* 0x00000005ff007819 */ /* 0x102fe40000011603 */
[----:B------:R-:W-:-:S03]  /*0050*/  SHF.R.U32.HI R5, RZ, 0x7, R3 ;  /* 0x00000007ff057819 */ /* 0x000fc60000011603 */
[----:B------:R-:W1:Y:S02]  /*0060*/  SHFL.IDX PT, R2, R0, RZ, 0x1f ;  /* 0x00001fff00027589 */ /* 0x000e6400000e0000 */
[----:B-1----:R-:W-:Y:S02]  /*0070*/  R2UR UR6, R2 ;  /* 0x00000000020672ca */ /* 0x002fe400000e0000 */
[----:B------:R1:W2:Y:S11]  /*0080*/  SHFL.IDX PT, R2, R5, RZ, 0x1f ;  /* 0x00001fff05027589 */ /* 0x0002b600000e0000 */
[----:B------:R-:W-:-:S02]  /*0090*/  USHF.R.S32.HI UR4, URZ, 0x1f, UR6 ;  /* 0x0000001f3f047899 */ /* 0x000fc40008011406 */
[----:B------:R-:W-:Y:S02]  /*00a0*/  ISETP.NE.OR P0, PT, RZ, UR6, !P0 ;  /* 0x00000006ff007c0c */ /* 0x000fe4000c705670 */
[----:B------:R-:W-:-:S04]  /*00b0*/  ULEA.HI UR4, UR4, UR6, URZ, 0x2 ;  /* 0x0000000604047291 */ /* 0x000fc8000f8f103f */
[----:B------:R-:W-:-:S04]  /*00c0*/  ULOP3.LUT UR4, UR4, 0xfffffffc, URZ, 0xc0, !UPT ;  /* 0xfffffffc04047892 */ /* 0x000fc8000f8ec03f */
[----:B------:R-:W-:-:S03]  /*00d0*/  UIADD3 UR6, UR6, -UR4, URZ ;  /* 0x8000000406067290 */ /* 0x000fc6000fffe03f */
[----:B012---:R-:W-:Y:S09]  /*00e0*/  @P0 BRA `(.L_x_1) ;  /* 0x0000000000200947 */ /* 0x007ff20003800000 */
[----:B------:R-:W-:Y:S02]  /*00f0*/  ULDC.64 UR4, c[0x0][0x198] ;  /* 0x0000660000047ab9 */ /* 0x000fe40000000a00 */
[----:B------:R-:W-:Y:S02]  /*0100*/  UIADD3 UR8, UP0, UR4, 0xf0, URZ ;  /* 0x000000f004087890 */ /* 0x000fe4000ff1e03f */
[----:B------:R-:W-:Y:S02]  /*0110*/  UIADD3 UR4, UP1, UR4, 0x1f0, URZ ;  /* 0x000001f004047890 */ /* 0x000fe4000ff3e03f */
[----:B------:R-:W-:Y:S02]  /*0120*/  UIADD3.X UR9, URZ, UR5, URZ, UP0, !UPT ;  /* 0x000000053f097290 */ /* 0x000fe400087fe43f */
[----:B------:R-:W-:-:S07]  /*0130*/  UIADD3.X UR5, URZ, UR5, URZ, UP1, !UPT ;  /* 0x000000053f057290 */ /* 0x000fce0008ffe43f */
[----:B------:R0:W-:Y:S02]  /*0140*/  UTMACCTL.PF [UR8] ;  /* 0x00000000080079b9 */ /* 0x0001e40008040000 */
[----:B------:R0:W-:Y:S02]  /*0150*/  UTMACCTL.PF [UR4] ;  /* 0x00000000040079b9 */ /* 0x0001e40008040000 */
[----:B0-----:R-:W-:Y:S01]  /*0160*/  NOP ;  /* 0x0000000000007918 */ /* 0x001fe20000000000 */
.L_x_1:
[----:B------:R-:W-:Y:S05]  /*0170*/  BSYNC B0 ;  /* 0x0000000000007941 */ /* 0x000fea0003800000 */
.L_x_0:
[----:B------:R-:W0:Y:S01]  /*0180*/  SHFL.IDX PT, R6, R0, RZ, 0x1f ;  /* 0x00001fff00067589 */ /* 0x000e2200000e0000 */
[----:B------:R-:W-:Y:S01]  /*0190*/  R2UR UR19, R2 ;  /* 0x00000000021372ca */ /* 0x000fe200000e0000 */
[----:B------:R-:W-:-:S04]  /*01a0*/  UISETP.NE.AND UP0, UPT, UR6, 0x3, UPT ;  /* 0x000000030600788c */ /* 0x000fc8000bf05270 */
[----:B------:R-:W-:-:S08]  /*01b0*/  UISETP.EQ.OR UP0, UPT, UR6, URZ, !UP0 ;  /* 0x0000003f0600728c */ /* 0x000fd0000c702670 */
[----:B------:R-:W-:Y:S02]  /*01c0*/  UIADD3 UR14, UR19, -0x1, URZ ;  /* 0xffffffff130e7890 */ /* 0x000fe4000fffe03f */
[----:B------:R-:W-:Y:S02]  /*01d0*/  UISETP.EQ.AND UP0, UPT, UR19, URZ, UP0 ;  /* 0x0000003f1300728c */ /* 0x000fe40008702270 */
[----:B------:R-:W-:Y:S02]  /*01e0*/  UISETP.GE.U32.AND UP1, UPT, UR14, 0x2, UPT ;  /* 0x000000020e00788c */ /* 0x000fe4000bf26070 */
[----:B------:R-:W-:Y:S01]  /*01f0*/  USEL UR40, URZ, 0x1, !UP0 ;  /* 0x000000013f287887 */ /* 0x000fe2000c000000 */
[----:B0-----:R-:W-:-:S03]  /*0200*/  ISETP.NE.AND P0, PT, R6, RZ, PT ;  /* 0x000000ff0600720c */ /* 0x001fc60003f05270 */
[----:B------:R-:W-:-:S10]  /*0210*/  USEL UR40, UR40, 0x2, UP1 ;  /* 0x0000000228287887 */ /* 0x000fd40008800000 */
[----:B------:R-:W-:Y:S05]  /*0220*/  @P0 BRA `(.L_x_2) ;  /* 0x0000000000580947 */ /* 0x000fea0003800000 */
[----:B------:R-:W0:Y:S01]  /*0230*/  S2UR UR7, SR_CgaCtaId ;  /* 0x00000000000779c3 */ /* 0x000e220000008800 */
[----:B------:R-:W-:Y:S01]  /*0240*/  UMOV UR4, 0x400 ;  /* 0x0000040000047882 */ /* 0x000fe20000000000 */
[----:B------:R-:W-:Y:S01]  /*0250*/  UMOV UR5, 0x1 ;  /* 0x0000000100057882 */ /* 0x000fe20000000000 */
[----:B------:R-:W-:Y:S01]  /*0260*/  UMOV UR8, 0x2 ;  /* 0x0000000200087882 */ /* 0x000fe20000000000 */
[----:B------:R-:W-:Y:S01]  /*0270*/  ELECT P0, URZ, PT ;  /* 0x00000000003f782f */ /* 0x000fe20003800000 */
[----:B------:R-:W-:-:S04]  /*0280*/  UIADD3 UR8, -UR8, 0x100000, URZ ;  /* 0x0010000008087890 */ /* 0x000fc8000fffe13f */
[----:B------:R-:W-:Y:S02]  /*0290*/  USHF.L.U32 UR9, UR8, 0xb, URZ ;  /* 0x0000000b08097899 */ /* 0x000fe4000800063f */
[----:B------:R-:W-:Y:S02]  /*02a0*/  USHF.L.U32 UR8, UR8, 0x1, URZ ;  /* 0x0000000108087899 */ /* 0x000fe4000800063f */
[----:B0-----:R-:W-:Y:S02]  /*02b0*/  ULEA UR7, UR7, UR4, 0x18 ;  /* 0x0000000407077291 */ /* 0x001fe4000f8ec03f */
[----:B------:R-:W-:-:S04]  /*02c0*/  UIADD3 UR4, -UR5, 0x100000, URZ ;  /* 0x0010000005047890 */ /* 0x000fc8000fffe13f */
[----:B------:R-:W-:Y:S02]  /*02d0*/  USHF.L.U32 UR5, UR4, 0xb, URZ ;  /* 0x0000000b04057899 */ /* 0x000fe4000800063f */
[----:B------:R-:W-:Y:S01]  /*02e0*/  USHF.L.U32 UR4, UR4, 0x1, URZ ;  /* 0x0000000104047899 */ /* 0x000fe2000800063f */
[----:B------:R-:W0:Y:S11]  /*02f0*/  FENCE.VIEW.ASYNC.S ;  /* 0x00000000000073c6 */ /* 0x000e360000000000 */
[----:B0-----:R0:W1:Y:S01]  /*0300*/  SYNCS.EXCH.64 URZ, [UR7], UR4 ;  /* 0x00000004073f75b2 */ /* 0x0010620008000100 */
[----:B------:R0:W2:Y:S01]  /*0310*/  SYNCS.EXCH.64 URZ, [UR7+0x20], UR8 ;  /* 0x00002008073f75b2 */ /* 0x0000a20008000100 */
[----:B------:R0:W3:Y:S01]  /*0320*/  SYNCS.EXCH.64 URZ, [UR7+0x8], UR4 ;  /* 0x00000804073f75b2 */ /* 0x0000e20008000100 */
[----:B------:R0:W4:Y:S01]  /*0330*/  SYNCS.EXCH.64 URZ, [UR7+0x28], UR8 ;  /* 0x00002808073f75b2 */ /* 0x0001220008000100 */
[----:B------:R0:W0:Y:S01]  /*0340*/  SYNCS.EXCH.64 URZ, [UR7+0x10], UR4 ;  /* 0x00001004073f75b2 */ /* 0x0000220008000100 */
[----:B------:R0:W0:Y:S01]  /*0350*/  SYNCS.EXCH.64 URZ, [UR7+0x30], UR8 ;  /* 0x00003008073f75b2 */ /* 0x0000220008000100 */
[----:B------:R0:W0:Y:S01]  /*0360*/  SYNCS.EXCH.64 URZ, [UR7+0x18], UR4 ;  /* 0x00001804073f75b2 */ /* 0x0000220008000100 */
[----:B------:R0:W0:Y:S01]  /*0370*/  SYNCS.EXCH.64 URZ, [UR7+0x38], UR8 ;  /* 0x00003808073f75b2 */ /* 0x0000220008000100 */
[----:B------:R-:W-:Y:S01]  /*0380*/  NOP ;  /* 0x0000000000007918 */ /* 0x000fe20000000000 */
.L_x_2:
[----:B------:R-:W5:Y:S01]  /*0390*/  S2UR UR15, SR_CTAID.X ;  /* 0x00000000000f79c3 */ /* 0x000f620000002500 */
[----:B------:R-:W-:Y:S01]  /*03a0*/  SHF.R.S32.HI R2, RZ, 0x1f, R3 ;  /* 0x0000001fff027819 */ /* 0x000fe20000011403 */
[----:B------:R-:W1:Y:S01]  /*03b0*/  SHFL.IDX PT, R7, R0, RZ, 0x1f ;  /* 0x00001fff00077589 */ /* 0x000e6200000e0000 */
[----:B------:R-:W-:Y:S02]  /*03c0*/  ELECT P0, URZ, PT ;  /* 0x00000000003f782f */ /* 0x000fe40003800000 */
[----:B------:R-:W-:Y:S01]  /*03d0*/  SHF.R.S32.HI R11, RZ, 0x1f, R6 ;  /* 0x0000001fff0b7819 */ /* 0x000fe20000011406 */
[----:B0-----:R-:W-:Y:S01]  /*03e0*/  ULDC UR4, c[0x0][0x150] ;  /* 0x0000540000047ab9 */ /* 0x001fe20000000800 */
[----:B------:R-:W-:Y:S01]  /*03f0*/  LEA.HI R2, R2, R3, RZ, 0x7 ;  /* 0x0000000302027211 */ /* 0x000fe200078f38ff */
[----:B------:R-:W0:Y:S01]  /*0400*/  SHFL.IDX PT, R8, R0, RZ, 0x1f ;  /* 0x00001fff00087589 */ /* 0x000e2200000e0000 */
[----:B------:R-:W2:Y:S01]  /*0410*/  S2UR UR8, SR_CTAID.Y ;  /* 0x00000000000879c3 */ /* 0x000ea20000002600 */
[----:B------:R-:W-:-:S02]  /*0420*/  ELECT P1, URZ, PT ;  /* 0x00000000003f782f */ /* 0x000fc40003820000 */
[----:B------:R-:W-:Y:S01]  /*0430*/  LOP3.LUT R2, R2, 0xffffff80, RZ, 0xc0, !PT ;  /* 0xffffff8002027812 */ /* 0x000fe200078ec0ff */
[----:B------:R-:W-:Y:S01]  /*0440*/  ULDC UR7, c[0x0][0x144] ;  /* 0x0000510000077ab9 */ /* 0x000fe20000000800 */
[----:B------:R-:W-:Y:S01]  /*0450*/  LEA.HI R11, R11, R6, RZ, 0x2 ;  /* 0x000000060b0b7211 */ /* 0x000fe200078f10ff */
[----:B------:R-:W-:Y:S01]  /*0460*/  UMOV UR18, 0x80 ;  /* 0x0000008000127882 */ /* 0x000fe20000000000 */
[----:B------:R-:W-:Y:S01]  /*0470*/  NOP ;  /* 0x0000000000007918 */ /* 0x000fe20000000000 */
[----:B------:R-:W-:Y:S01]  /*0480*/  IMAD.IADD R4, R3, 0x1, -R2 ;  /* 0x0000000103047824 */ /* 0x000fe200078e0a02 */
[----:B------:R-:W-:Y:S01]  /*0490*/  LOP3.LUT R11, R11, 0x3ffffffc, RZ, 0xc0, !PT ;  /* 0x3ffffffc0b0b7812 */ /* 0x000fe200078ec0ff */
[----:B------:R-:W-:Y:S01]  /*04a0*/  NOP ;  /* 0x0000000000007918 */ /* 0x000fe20000000000 */
[----:B------:R-:W-:Y:S01]  /*04b0*/  ULDC UR17, c[0x0][0x148] ;  /* 0x0000520000117ab9 */ /* 0x000fe20000000800 */
[----:B------:R-:W-:Y:S01]  /*04c0*/  IMAD.MOV.U32 R23, RZ, RZ, 0x1 ;  /* 0x00000001ff177424 */ /* 0x000fe200078e00ff */
[----:B------:R-:W-:Y:S01]  /*04d0*/  SHF.R.S32.HI R9, RZ, 0x1f, R4 ;  /* 0x0000001fff097819 */ /* 0x000fe20000011404 */
[----:B------:R-:W-:Y:S01]  /*04e0*/  IMAD.IADD R11, R6, 0x1, -R11 ;  /* 0x00000001060b7824 */ /* 0x000fe200078e0a0b */
[----:B------:R-:W3:Y:S01]  /*04f0*/  SHFL.IDX PT, R5, R5, RZ, 0x1f ;  /* 0x00001fff05057589 */ /* 0x000ee200000e0000 */
[----:B------:R-:W-:-:S02]  /*0500*/  ISETP.NE.AND P2, PT, RZ, UR19, PT ;  /* 0x00000013ff007c0c */ /* 0x000fc4000bf45270 */
[----:B-----5:R-:W-:Y:S02]  /*0510*/  I2FP.F32.U32 R10, UR15 ;  /* 0x0000000f000a7c45 */ /* 0x020fe40008201000 */
[----:B------:R-:W-:Y:S02]  /*0520*/  LEA.HI R2, R9, R4, RZ, 0x3 ;  /* 0x0000000409027211 */ /* 0x000fe400078f18ff */
[----:B-1----:R-:W-:Y:S01]  /*0530*/  ISETP.NE.OR P0, PT, R7, RZ, !P0 ;  /* 0x000000ff0700720c */ /* 0x002fe20004705670 */
[----:B------:R-:W-:Y:S01]  /*0540*/  FMUL R10, R10, UR4 ;  /* 0x000000040a0a7c20 */ /* 0x000fe20008400000 */
[--C-:B------:R-:W-:Y:S01]  /*0550*/  SHF.R.S32.HI R7, RZ, 0x3, R2.reuse ;  /* 0x00000003ff077819 */ /* 0x100fe20000011402 */
[----:B------:R-:W-:Y:S01]  /*0560*/  ULDC UR4, c[0x0][0x154] ;  /* 0x0000550000047ab9 */ /* 0x000fe20000000800 */
[----:B------:R-:W-:Y:S02]  /*0570*/  SHF.R.S32.HI R2, RZ, 0x1f, R2 ;  /* 0x0000001fff027819 */ /* 0x000fe40000011402 */
[----:B0-----:R-:W-:Y:S01]  /*0580*/  ISETP.NE.OR P1, PT, R8, RZ, !P1 ;  /* 0x000000ff0800720c */ /* 0x001fe20004f25670 */
[----:B------:R-:W0:Y:S01]  /*0590*/  F2I.U32.TRUNC.NTZ R10, R10 ;  /* 0x0000000a000a7305 */ /* 0x000e22000020f000 */
[----:B------:R-:W-:-:S02]  /*05a0*/  LEA.HI R2, R2, R7, RZ, 0x2 ;  /* 0x0000000702027211 */ /* 0x000fc400078f10ff */
[----:B--2---:R-:W-:Y:S02]  /*05b0*/  I2FP.F32.U32 R0, UR8 ;  /* 0x0000000800007c45 */ /* 0x004fe40008201000 */
[----:B------:R-:W-:Y:S01]  /*05c0*/  LOP3.LUT R2, R2, 0xfffffffc, RZ, 0xc0, !PT ;  /* 0xfffffffc02027812 */ /* 0x000fe200078ec0ff */
[----:B------:R-:W-:Y:S02]  /*05d0*/  VOTEU.ALL UP0, P0 ;  /* 0x00000000003f7886 */ /* 0x000fe40000000000 */
[----:B------:R-:W-:Y:S02]  /*05e0*/  FMUL R6, R0, UR4 ;  /* 0x0000000400067c20 */ /* 0x000fe40008400000 */
[----:B------:R-:W-:Y:S01]  /*05f0*/  IMAD.IADD R2, R7, 0x1, -R2 ;  /* 0x0000000107027824 */ /* 0x000fe200078e0a02 */
[----:B------:R-:W1:Y:S01]  /*0600*/  @!UP0 S2UR UR11, SR_CgaCtaId ;  /* 0x00000000000b89c3 */ /* 0x000e620000008800 */
[----:B------:R-:W-:Y:S01]  /*0610*/  VOTEU.ALL UP1, P1 ;  /* 0x00000000003f7886 */ /* 0x000fe20000820000 */
[----:B------:R-:W-:Y:S01]  /*0620*/  @!UP0 UMOV UR10, 0x400 ;  /* 0x00000400000a8882 */ /* 0x000fe20000000000 */
[----:B------:R-:W-:Y:S01]  /*0630*/  IMAD R2, R11, 0x4, R2 ;  /* 0x000000040b027824 */ /* 0x000fe200078e0202 */
[----:B0-----:R-:W-:Y:S01]  /*0640*/  R2UR UR4, R10 ;  /* 0x000000000a0472ca */ /* 0x001fe200000e0000 */
[----:B------:R-:W0:Y:S01]  /*0650*/  F2I.U32.TRUNC.NTZ R6, R6 ;  /* 0x0000000600067305 */ /* 0x000e22000020f000 */
[----:B------:R-:W-:Y:S01]  /*0660*/  @!UP1 UMOV UR13, 0x400 ;  /* 0x00000400000d9882 */ /* 0x000fe20000000000 */
[C---:B------:R-:W-:Y:S01]  /*0670*/  IMAD.SHL.U32 R7, R2.reuse, 0x4, RZ ;  /* 0x0000000402077824 */ /* 0x040fe200078e00ff */
[----:B------:R-:W-:Y:S01]  /*0680*/  LEA.HI R0, R2, R2, RZ, 0x1 ;  /* 0x0000000202007211 */ /* 0x000fe200078f08ff */
[----:B------:R-:W2:Y:S01]  /*0690*/  @!UP1 S2UR UR16, SR_CgaCtaId ;  /* 0x00000000001099c3 */ /* 0x000ea20000008800 */
[----:B------:R-:W-:Y:S01]  /*06a0*/  VOTEU.ALL UP2, P1 ;  /* 0x00000000003f7886 */ /* 0x000fe20000840000 */
[----:B------:R-:W-:Y:S01]  /*06b0*/  VOTEU.ALL UP3, P1 ;  /* 0x00000000003f7886 */ /* 0x000fe20000860000 */
[----:B------:R-:W-:Y:S01]  /*06c0*/  LOP3.LUT R11, R0, 0xfffffffe, RZ, 0xc0, !PT ;  /* 0xfffffffe000b7812 */ /* 0x000fe200078ec0ff */
[----:B------:R-:W-:Y:S01]  /*06d0*/  VOTEU.ALL UP4, P1 ;  /* 0x00000000003f7886 */ /* 0x000fe20000880000 */
[----:B------:R-:W-:Y:S01]  /*06e0*/  LOP3.LUT R22, R2, 0xc, R7, 0x78, !PT ;  /* 0x0000000c02167812 */ /* 0x000fe200078e7807 */
[----:B------:R-:W-:-:S02]  /*06f0*/  VOTEU.ALL UP5, P1 ;  /* 0x00000000003f7886 */ /* 0x000fc400008a0000 */
[----:B------:R-:W-:Y:S01]  /*0700*/  IMAD.IADD R11, R2, 0x1, -R11 ;  /* 0x00000001020b7824 */ /* 0x000fe200078e0a0b */
[----:B------:R-:W-:Y:S01]  /*0710*/  UIADD3 UR4, -UR4, URZ, URZ ;  /* 0x0000003f04047290 */ /* 0x000fe2000fffe13f */
[----:B------:R-:W5:Y:S01]  /*0720*/  LDC R2, c[0x0][0x140] ;  /* 0x00005000ff027b82 */ /* 0x000f620000000800 */
[----:B0-----:R-:W-:Y:S02]  /*0730*/  R2UR UR9, R6 ;  /* 0x00000000060972ca */ /* 0x001fe400000e0000 */
[----:B------:R-:W-:Y:S02]  /*0740*/  UIMAD UR7, UR7, UR4, UR15 ;  /* 0x00000004070772a4 */ /* 0x000fe4000f8e020f */
[----:B-1----:R-:W-:Y:S01]  /*0750*/  @!UP0 ULEA UR12, UR11, UR10, 0x18 ;  /* 0x0000000a0b0c8291 */ /* 0x002fe2000f8ec03f */
[----:B------:R-:W-:Y:S01]  /*0760*/  UMOV UR4, 0x20 ;  /* 0x0000002000047882 */ /* 0x000fe20000000000 */
[----:B------:R-:W-:-:S04]  /*0770*/  @!UP1 UIADD3 UR10, -UR18, 0x100000, URZ ;  /* 0x00100000120a9890 */ /* 0x000fc8000fffe13f */
[----:B------:R-:W-:Y:S02]  /*0780*/  @!UP1 USHF.L.U32 UR11, UR10, 0xb, URZ ;  /* 0x0000000b0a0b9899 */ /* 0x000fe4000800063f */
[----:B------:R-:W-:Y:S01]  /*0790*/  @!UP1 USHF.L.U32 UR10, UR10, 0x1, URZ ;  /* 0x000000010a0a9899 */ /* 0x000fe2000800063f */
[----:B------:R-:W-:Y:S01]  /*07a0*/  ISETP.NE.AND P3, PT, R11, UR7, PT ;  /* 0x000000070b007c0c */ /* 0x000fe2000bf65270 */
[----:B------:R-:W-:-:S04]  /*07b0*/  @!UP0 UIADD3 UR4, -UR4, 0x100000, URZ ;  /* 0x0010000004048890 */ /* 0x000fc8000fffe13f */
[----:B------:R-:W-:Y:S02]  /*07c0*/  @!UP0 USHF.L.U32 UR5, UR4, 0xb, URZ ;  /* 0x0000000b04058899 */ /* 0x000fe4000800063f */
[----:B------:R-:W-:Y:S01]  /*07d0*/  @!UP0 USHF.L.U32 UR4, UR4, 0x1, URZ ;  /* 0x0000000104048899 */ /* 0x000fe2000800063f */
[----:B------:R-:W-:Y:S01]  /*07e0*/  VOTEU.ALL UP0, P0 ;  /* 0x00000000003f7886 */ /* 0x000fe20000000000 */
[----:B--2---:R-:W-:Y:S01]  /*07f0*/  @!UP1 ULEA UR13, UR16, UR13, 0x18 ;  /* 0x0000000d100d9291 */ /* 0x004fe2000f8ec03f */
[----:B------:R-:W-:Y:S01]  /*0800*/  VOTEU.ALL UP1, P0 ;  /* 0x00000000003f7886 */ /* 0x000fe20000020000 */
[----:B------:R-:W-:Y:S01]  /*0810*/  UIADD3 UR9, -UR9, URZ, URZ ;  /* 0x0000003f09097290 */ /* 0x000fe2000fffe13f */
[----:B------:R-:W-:Y:S01]  /*0820*/  LOP3.LUT P0, RZ, R4, 0x7, RZ, 0xc0, !PT ;  /* 0x0000000704ff7812 */ /* 0x000fe2000780c0ff */
[----:B------:R-:W0:Y:S06]  /*0830*/  FENCE.VIEW.ASYNC.S ;  /* 0x00000000000073c6 */ /* 0x000e2c0000000000 */
[----:B0-----:R-:W0:Y:S01]  /*0840*/  @!UP0 SYNCS.EXCH.64 URZ, [UR12+0x70], UR4 ;  /* 0x000070040c3f85b2 */ /* 0x001e220008000100 */
[----:B------:R-:W-:-:S02]  /*0850*/  @P3 LEA.HI R0, R22, R22, RZ, 0x1 ;  /* 0x0000001616003211 */ /* 0x000fc400078f08ff */
[----:B-----5:R-:W-:Y:S02]  /*0860*/  ISETP.EQ.U32.AND P1, PT, R2, 0x1, PT ;  /* 0x000000010200780c */ /* 0x020fe40003f22070 */
[----:B------:R-:W-:Y:S02]  /*0870*/  @P3 SHF.R.S32.HI R0, RZ, 0x1, R0 ;  /* 0x00000001ff003819 */ /* 0x000fe40000011400 */
[----:B------:R-:W-:Y:S01]  /*0880*/  ISETP.LT.U32.AND P0, PT, R22, 0x2, !P0 ;  /* 0x000000021600780c */ /* 0x000fe20004701070 */
[----:B------:R1:W2:Y:S01]  /*0890*/  @!UP1 SYNCS.EXCH.64 URZ, [UR12+0x78], UR4 ;  /* 0x000078040c3f95b2 */ /* 0x0002a20008000100 */
[----:B------:R-:W-:Y:S01]  /*08a0*/  NOP ;  /* 0x0000000000007918 */ /* 0x000fe20000000000 */
[----:B-1----:R-:W-:Y:S01]  /*08b0*/  UIMAD UR4, UR17, UR9, UR8 ;  /* 0x00000009110472a4 */ /* 0x002fe2000f8e0208 */
[----:B------:R1:W0:Y:S05]  /*08c0*/  @!UP2 SYNCS.EXCH.64 URZ, [UR13+0x50], UR10 ;  /* 0x0000500a0d3fa5b2 */ /* 0x00022a0008000100 */
[----:B------:R-:W-:-:S02]  /*08d0*/  @P3 ISETP.NE.AND P4, PT, R0, UR4, PT ;  /* 0x0000000400003c0c */ /* 0x000fc4000bf85270 */
[----:B------:R-:W-:Y:S02]  /*08e0*/  SEL R0, RZ, 0x1, !P0 ;  /* 0x00000001ff007807 */ /* 0x000fe40004000000 */
[----:B------:R-:W-:-:S04]  /*08f0*/  @P3 SEL R23, RZ, 0x1, P4 ;  /* 0x00000001ff173807 */ /* 0x000fc80002000000 */
[----:B------:R-:W-:Y:S01]  /*0900*/  LOP3.LUT R23, R23, R0, RZ, 0xc0, !PT ;  /* 0x0000000017177212 */ /* 0x000fe200078ec0ff */
[----:B------:R1:W0:Y:S01]  /*0910*/  @!UP3 SYNCS.EXCH.64 URZ, [UR13+0x58], UR10 ;  /* 0x0000580a0d3fb5b2 */ /* 0x0002220008000100 */
[----:B------:R1:W0:Y:S01]  /*0920*/  @!UP4 SYNCS.EXCH.64 URZ, [UR13+0x60], UR10 ;  /* 0x0000600a0d3fc5b2 */ /* 0x0002220008000100 */
[----:B------:R1:W0:Y:S01]  /*0930*/  @!UP5 SYNCS.EXCH.64 URZ, [UR13+0x68], UR10 ;  /* 0x0000680a0d3fd5b2 */ /* 0x0002220008000100 */
[----:B------:R-:W-:Y:S01]  /*0940*/  NOP ;  /* 0x0000000000007918 */ /* 0x000fe20000000000 */
[----:B-1-3--:R-:W-:Y:S05]  /*0950*/  @!P1 BRA `(.L_x_3) ;  /* 0x0000000000089947 */ /* 0x00afea0003800000 */
[----:B0-2-4-:R-:W-:Y:S01]  /*0960*/  UCGABAR_ARV ;  /* 0x00000000000079c7 */ /* 0x015fe20008000000 */
[----:B------:R-:W-:Y:S05]  /*0970*/  BRA `(.L_x_4) ;  /* 0x0000000000047947 */ /* 0x000fea0003800000 */
.L_x_3:
[----:B0-2-4-:R-:W-:Y:S01]  /*0980*/  NOP ;  /* 0x0000000000007918 */ /* 0x015fe20000000000 */
.L_x_4:
[----:B------:R-:W-:Y:S01]  /*0990*/  ULDC.64 UR4, c[0x0][0x598] ;  /* 0x0001660000047ab9 */ /* 0x000fe20000000a00 */
[----:B------:R-:W-:Y:S01]  /*09a0*/  ULDC.64 UR54, c[0x0][0x208] ;  /* 0x0000820000367ab9 */ /* 0x000fe20000000a00 */
[----:B------:R-:W-:-:S04]  /*09b0*/  ISETP.NE.U32.AND P0, PT, RZ, UR4, PT ;  /* 0x00000004ff007c0c */ /* 0x000fc8000bf05070 */
[----:B------:R-:W-:-:S13]  /*09c0*/  ISETP.NE.AND.EX P0, PT, RZ, UR5, PT, P0 ;  /* 0x00000005ff007c0c */ /* 0x000fda000bf05300 */
[----:B------:R-:W-:Y:S05]  /*09d0*/  @!P0 BRA `(.L_x_5) ;  /* 0x00000000001c8947 */ /* 0x000fea0003800000 */
[----:B------:R-:W0:Y:S02]  /*09e0*/  LDC.64 R6, c[0x0][0x598] ;  /* 0x00016600ff067b82 */ /* 0x000e240000000a00 */
[----:B0-----:R-:W2:Y:S02]  /*09f0*/  LDG.E.64 R6, desc[UR54][R6.64] ;  /* 0x0000003606067981 */ /* 0x001ea4000c1e1b00 */
[----:B--2---:R-:W-:-:S04]  /*0a00*/  ISETP.NE.U32.AND P0, PT, R6, RZ, PT ;  /* 0x000000ff0600720c */ /* 0x004fc80003f05070 */
[----:B------:R-:W-:-:S13]  /*0a10*/  ISETP.NE.AND.EX P0, PT, R7, RZ, PT, P0 ;  /* 0x000000ff0700720c */ /* 0x000fda0003f05300 */
[----:B------:R-:W-:Y:S05]  /*0a20*/  @!P0 BRA `(.L_x_5) ;  /* 0x0000000000088947 */ /* 0x000fea0003800000 */
[----:B------:R0:W5:Y:S01]  /*0a30*/  LD.E R88, desc[UR54][R6.64] ;  /* 0x0000003606587980 */ /* 0x000162000c101900 */
[----:B------:R-:W-:Y:S05]  /*0a40*/  BRA `(.L_x_6) ;  /* 0x0000000000247947 */ /* 0x000fea0003800000 */
.L_x_5:
[----:B------:R-:W-:Y:S02]  /*0a50*/  ULDC.64 UR4, c[0x0][0x588] ;  /* 0x0001620000047ab9 */ /* 0x000fe40000000a00 */
[----:B------:R-:W-:-:S04]  /*0a60*/  ISETP.NE.U32.AND P0, PT, RZ, UR4, PT ;  /* 0x00000004ff007c0c */ /* 0x000fc8000bf05070 */
[----:B------:R-:W-:-:S13]  /*0a70*/  ISETP.NE.AND.EX P0, PT, RZ, UR5, PT, P0 ;  /* 0x00000005ff007c0c */ /* 0x000fda000bf05300 */
[----:B------:R-:W-:Y:S05]  /*0a80*/  @!P0 BRA `(.L_x_7) ;  /* 0x00000000000c8947 */ /* 0x000fea0003800000 */
[----:B------:R-:W0:Y:S02]  /*0a90*/  LDC.64 R88, c[0x0][0x588] ;  /* 0x00016200ff587b82 */ /* 0x000e240000000a00 */
[----:B0-----:R1:W5:Y:S01]  /*0aa0*/  LDG.E R88, desc[UR54][R88.64] ;  /* 0x0000003658587981 */ /* 0x001362000c1e1900 */
[----:B------:R-:W-:Y:S05]  /*0ab0*/  BRA `(.L_x_6) ;  /* 0x0000000000087947 */ /* 0x000fea0003800000 */
.L_x_7:
[----:B------:R-:W-:Y:S02]  /*0ac0*/  ULDC UR4, c[0x0][0x580] ;  /* 0x0001600000047ab9 */ /* 0x000fe40000000800 */
[----:B------:R-:W-:-:S07]  /*0ad0*/  IMAD.U32 R88, RZ, RZ, UR4 ;  /* 0x00000004ff587e24 */ /* 0x000fce000f8e00ff */
.L_x_6:
[----:B------:R-:W-:Y:S02]  /*0ae0*/  ULDC.64 UR4, c[0x0][0x5a0] ;  /* 0x0001680000047ab9 */ /* 0x000fe40000000a00 */
[----:B------:R-:W-:-:S04]  /*0af0*/  ISETP.NE.U32.AND P0, PT, RZ, UR4, PT ;  /* 0x00000004ff007c0c */ /* 0x000fc8000bf05070 */
[----:B------:R-:W-:-:S13]  /*0b00*/  ISETP.NE.AND.EX P0, PT, RZ, UR5, PT, P0 ;  /* 0x00000005ff007c0c */ /* 0x000fda000bf05300 */
[----:B------:R-:W-:Y:S05]  /*0b10*/  @!P0 BRA `(.L_x_8) ;  /* 0x00000000001c8947 */ /* 0x000fea0003800000 */
[----:B0-----:R-:W0:Y:S02]  /*0b20*/  LDC.64 R6, c[0x0][0x5a0] ;  /* 0x00016800ff067b82 */ /* 0x001e240000000a00 */
[----:B0-----:R-:W2:Y:S02]  /*0b30*/  LDG.E.64 R6, desc[UR54][R6.64] ;  /* 0x0000003606067981 */ /* 0x001ea4000c1e1b00 */
[----:B--2---:R-:W-:-:S04]  /*0b40*/  ISETP.NE.U32.AND P0, PT, R6, RZ, PT ;  /* 0x000000ff0600720c */ /* 0x004fc80003f05070 */
[----:B------:R-:W-:-:S13]  /*0b50*/  ISETP.NE.AND.EX P0, PT, R7, RZ, PT, P0 ;  /* 0x000000ff0700720c */ /* 0x000fda0003f05300 */
[----:B------:R-:W-:Y:S05]  /*0b60*/  @!P0 BRA `(.L_x_8) ;  /* 0x0000000000088947 */ /* 0x000fea0003800000 */
[----:B-1----:R0:W5:Y:S01]  /*0b70*/  LD.E R89, desc[UR54][R6.64] ;  /* 0x0000003606597980 */ /* 0x002162000c101900 */
[----:B------:R-:W-:Y:S05]  /*0b80*/  BRA `(.L_x_9) ;  /* 0x0000000000247947 */ /* 0x000fea0003800000 */
.L_x_8:
[----:B------:R-:W-:Y:S02]  /*0b90*/  ULDC.64 UR4, c[0x0][0x590] ;  /* 0x0001640000047ab9 */ /* 0x000fe40000000a00 */
[----:B------:R-:W-:-:S04]  /*0ba0*/  ISETP.NE.U32.AND P0, PT, RZ, UR4, PT ;  /* 0x00000004ff007c0c */ /* 0x000fc8000bf05070 */
[----:B------:R-:W-:-:S13]  /*0bb0*/  ISETP.NE.AND.EX P0, PT, RZ, UR5, PT, P0 ;  /* 0x00000005ff007c0c */ /* 0x000fda000bf05300 */
[----:B------:R-:W-:Y:S05]  /*0bc0*/  @!P0 BRA `(.L_x_10) ;  /* 0x00000000000c8947 */ /* 0x000fea0003800000 */
[----:B0-----:R-:W1:Y:S02]  /*0bd0*/  LDC.64 R6, c[0x0][0x590] ;  /* 0x00016400ff067b82 */ /* 0x001e640000000a00 */
[----:B-1----:R1:W5:Y:S01]  /*0be0*/  LDG.E R89, desc[UR54][R6.64] ;  /* 0x0000003606597981 */ /* 0x002362000c1e1900 */
[----:B------:R-:W-:Y:S05]  /*0bf0*/  BRA `(.L_x_9) ;  /* 0x0000000000087947 */ /* 0x000fea0003800000 */
.L_x_10:
[----:B------:R-:W-:Y:S02]  /*0c00*/  ULDC UR4, c[0x0][0x584] ;  /* 0x0001610000047ab9 */ /* 0x000fe40000000800 */
[----:B-1----:R-:W-:-:S07]  /*0c10*/  IMAD.U32 R89, RZ, RZ, UR4 ;  /* 0x00000004ff597e24 */ /* 0x002fce000f8e00ff */
.L_x_9:
[----:B------:R-:W-:Y:S01]  /*0c20*/  ULDC UR4, c[0x0][0x65c] ;  /* 0x0001970000047ab9 */ /* 0x000fe20000000800 */
[----:B01----:R-:W0:Y:S01]  /*0c30*/  LDC.64 R6, c[0x0][0x650] ;  /* 0x00019400ff067b82 */ /* 0x003e220000000a00 */
[----:B------:R-:W-:Y:S01]  /*0c40*/  UISETP.NE.AND UP2, UPT, UR4, 0x1, UPT ;  /* 0x000000010400788c */ /* 0x000fe2000bf45270 */
[----:B------:R-:W-:Y:S01]  /*0c50*/  IMAD.MOV.U32 R18, RZ, RZ, -0x1 ;  /* 0xffffffffff127424 */ /* 0x000fe200078e00ff */
[----:B------:R-:W-:Y:S01]  /*0c60*/  UISETP.NE.AND UP0, UPT, UR19, 0x2, UPT ;  /* 0x000000021300788c */ /* 0x000fe2000bf05270 */
[----:B------:R-:W-:Y:S01]  /*0c70*/  IMAD.MOV.U32 R2, RZ, RZ, -0x1 ;  /* 0xffffffffff027424 */ /* 0x000fe200078e00ff */
[----:B------:R-:W-:Y:S01]  /*0c80*/  UP2UR UR38, UPR, URZ, 0x4 ;  /* 0x000000043f267883 */ /* 0x000fe20008000000 */
[----:B------:R-:W-:-:S06]  /*0c90*/  IMAD.MOV.U32 R19, RZ, RZ, -0x1 ;  /* 0xffffffffff137424 */ /* 0x000fcc00078e00ff */
[----:B------:R-:W-:Y:S01]  /*0ca0*/  @UP2 ULDC UR12, c[0x0][0x10] ;  /* 0x00000400000c2ab9 */ /* 0x000fe20000000800 */
[----:B------:R-:W-:Y:S01]  /*0cb0*/  @UP2 UMOV UR4, UR8 ;  /* 0x0000000800042c82 */ /* 0x000fe20008000000 */
[----:B------:R-:W-:Y:S01]  /*0cc0*/  @UP2 UMOV UR5, URZ ;  /* 0x0000003f00052c82 */ /* 0x000fe20008000000 */
[----:B------:R-:W-:Y:S01]  /*0cd0*/  @!UP2 ULDC UR16, c[0x0][0xc] ;  /* 0x000003000010aab9 */ /* 0x000fe20000000800 */
[----:B------:R-:W-:Y:S01]  /*0ce0*/  @UP2 UIMAD.WIDE.U32 UR12, UR15, UR12, UR4 ;  /* 0x0000000c0f0c22a5 */ /* 0x000fe2000f8e0004 */
[----:B------:R-:W-:Y:S02]  /*0cf0*/  ULDC UR10, c[0x0][0xc] ;  /* 0x00000300000a7ab9 */ /* 0x000fe40000000800 */
[----:B------:R-:W-:Y:S01]  /*0d00*/  @UP2 UMOV UR4, URZ ;  /* 0x0000003f00042c82 */ /* 0x000fe20008000000 */
[----:B------:R-:W-:Y:S01]  /*0d10*/  UMOV UR5, URZ ;  /* 0x0000003f00057c82 */ /* 0x000fe20008000000 */
[----:B------:R-:W-:Y:S01]  /*0d20*/  @UP2 UIADD3 UR18, UR13, UR4, URZ ;  /* 0x000000040d122290 */ /* 0x000fe2000fffe03f */
[----:B------:R-:W-:-:S02]  /*0d30*/  ULDC UR11, c[0x0][0x10] ;  /* 0x00000400000b7ab9 */ /* 0x000fc40000000800 */
[----:B------:R-:W-:Y:S01]  /*0d40*/  UMOV UR4, UR15 ;  /* 0x0000000f00047c82 */ /* 0x000fe20008000000 */
[----:B------:R-:W-:Y:S02]  /*0d50*/  UIMAD.WIDE.U32 UR10, UR10, UR11, URZ ;  /* 0x0000000b0a0a72a5 */ /* 0x000fe4000f8e003f */
[----:B------:R-:W-:Y:S01]  /*0d60*/  @!UP2 UIMAD.WIDE.U32 UR4, UR8, UR16, UR4 ;  /* 0x000000100804a2a5 */ /* 0x000fe2000f8e0004 */
[----:B------:R-:W-:Y:S02]  /*0d70*/  ULDC UR13, c[0x0][0x14] ;  /* 0x00000500000d7ab9 */ /* 0x000fe40000000800 */
[----:B------:R-:W-:Y:S02]  /*0d80*/  UIMAD.WIDE.U32 UR52, UR10, UR13, URZ ;  /* 0x0000000d0a3472a5 */ /* 0x000fe4000f8e003f */
[----:B------:R-:W-:Y:S02]  /*0d90*/  UIMAD UR39, UR11, UR13, URZ ;  /* 0x0000000d0b2772a4 */ /* 0x000fe4000f8e023f */
[----:B------:R-:W-:Y:S01]  /*0da0*/  @!UP2 UMOV UR12, UR4 ;  /* 0x00000004000cac82 */ /* 0x000fe20008000000 */
[----:B------:R-:W-:Y:S01]  /*0db0*/  @!UP2 UMOV UR18, UR5 ;  /* 0x000000050012ac82 */ /* 0x000fe20008000000 */
[----:B------:R-:W-:-:S02]  /*0dc0*/  UIADD3 UR39, UR53, UR39, URZ ;  /* 0x0000002735277290 */ /* 0x000fc4000fffe03f */
[----:B------:R-:W-:-:S04]  /*0dd0*/  UIADD3 UR4, UP1, UR12, UR52, URZ ;  /* 0x000000340c047290 */ /* 0x000fc8000ff3e03f */
[----:B------:R-:W-:Y:S02]  /*0de0*/  UIADD3.X UR5, UR18, UR39, URZ, UP1, !UPT ;  /* 0x0000002712057290 */ /* 0x000fe40008ffe43f */
[----:B------:R-:W-:Y:S02]  /*0df0*/  USEL UR4, UR4, UR12, !UP0 ;  /* 0x0000000c04047287 */ /* 0x000fe4000c000000 */
[----:B------:R-:W-:-:S04]  /*0e00*/  USEL UR5, UR5, UR18, !UP0 ;  /* 0x0000001205057287 */ /* 0x000fc8000c000000 */
[----:B0-----:R-:W-:Y:S01]  /*0e10*/  ISETP.LE.U32.AND P0, PT, R6, UR4, PT ;  /* 0x0000000406007c0c */ /* 0x001fe2000bf03070 */
[----:B------:R-:W-:Y:S02]  /*0e20*/  IMAD.U32 R16, RZ, RZ, UR4 ;  /* 0x00000004ff107e24 */ /* 0x000fe4000f8e00ff */
[----:B------:R-:W-:Y:S02]  /*0e30*/  IMAD.U32 R0, RZ, RZ, UR5 ;  /* 0x00000005ff007e24 */ /* 0x000fe4000f8e00ff */
[----:B------:R-:W-:-:S03]  /*0e40*/  IMAD.U32 R17, RZ, RZ, UR5 ;  /* 0x00000005ff117e24 */ /* 0x000fc6000f8e00ff */
[----:B------:R-:W-:Y:S02]  /*0e50*/  ISETP.GE.U32.AND.EX P0, PT, R0, R7, PT, P0 ;  /* 0x000000070000720c */ /* 0x000fe40003f06100 */
[----:B------:R-:W-:-:S11]  /*0e60*/  PRMT R0, RZ, 0x7610, R0 ;  /* 0x00007610ff007816 */ /* 0x000fd60000000000 */
[----:B------:R-:W-:Y:S05]  /*0e70*/  @P0 BRA `(.L_x_11) ;  /* 0x0000000400500947 */ /* 0x000fea0003800000 */
[----:B------:R-:W-:Y:S01]  /*0e80*/  ULDC.64 UR18, c[0x0][0x628] ;  /* 0x00018a0000127ab9 */ /* 0x000fe20000000a00 */
[C---:B------:R-:W-:Y:S01]  /*0e90*/  R2UR UR20, R16.reuse ;  /* 0x00000000101472ca */ /* 0x040fe200000e0000 */
[----:B------:R-:W-:Y:S01]  /*0ea0*/  ULDC UR16, c[0x0][0x630] ;  /* 0x00018c0000107ab9 */ /* 0x000fe20000000800 */
[----:B------:R-:W-:Y:S02]  /*0eb0*/  ISETP.NE.U32.AND P0, PT, RZ, UR18, PT ;  /* 0x00000012ff007c0c */ /* 0x000fe4000bf05070 */
[----:B------:R-:W-:Y:S02]  /*0ec0*/  R2UR UR4, R16 ;  /* 0x00000000100472ca */ /* 0x000fe400000e0000 */
[----:B------:R-:W-:Y:S02]  /*0ed0*/  ISETP.NE.AND.EX P0, PT, RZ, UR19, PT, P0 ;  /* 0x00000013ff007c0c */ /* 0x000fe4000bf05300 */
[----:B------:R-:W-:-:S11]  /*0ee0*/  R2UR UR5, R17 ;  /* 0x00000000110572ca */ /* 0x000fd600000e0000 */
[----:B------:R-:W-:Y:S05]  /*0ef0*/  @!P0 BRA `(.L_x_12) ;  /* 0x0000000000308947 */ /* 0x000fea0003800000 */
[----:B------:R-:W-:Y:S01]  /*0f00*/  R2UR UR4, R16 ;  /* 0x00000000100472ca */ /* 0x000fe200000e0000 */
[----:B------:R-:W-:Y:S01]  /*0f10*/  ULDC UR12, c[0x0][0x634] ;  /* 0x00018d00000c7ab9 */ /* 0x000fe20000000800 */
[----:B------:R-:W-:-:S11]  /*0f20*/  R2UR UR15, R17 ;  /* 0x00000000110f72ca */ /* 0x000fd600000e0000 */
[----:B------:R-:W-:-:S04]  /*0f30*/  UIADD3 UR12, UP1, UR4, UR12, URZ ;  /* 0x0000000c040c7290 */ /* 0x000fc8000ff3e03f */
[----:B------:R-:W-:-:S04]  /*0f40*/  UIADD3.X UR15, URZ, UR15, URZ, UP1, !UPT ;  /* 0x0000000f3f0f7290 */ /* 0x000fc80008ffe43f */
[----:B------:R-:W-:-:S04]  /*0f50*/  UIMAD.WIDE.U32 UR4, UR15, UR18, URZ ;  /* 0x000000120f0472a5 */ /* 0x000fc8000f8e003f */
[----:B------:R-:W-:Y:S02]  /*0f60*/  UIMAD.WIDE.U32 UR10, UP1, UR12, UR19, UR4 ;  /* 0x000000130c0a72a5 */ /* 0x000fe4000f820004 */
[----:B------:R-:W-:Y:S02]  /*0f70*/  UIMAD.WIDE.U32 UR4, UR12, UR18, URZ ;  /* 0x000000120c0472a5 */ /* 0x000fe4000f8e003f */
[----:B------:R-:W-:Y:S02]  /*0f80*/  UIADD3.X UR13, URZ, URZ, URZ, UP1, !UPT ;  /* 0x0000003f3f0d7290 */ /* 0x000fe40008ffe43f */
[----:B------:R-:W-:Y:S01]  /*0f90*/  UIADD3 URZ, UP1, UR5, UR10, URZ ;  /* 0x0000000a053f7290 */ /* 0x000fe2000ff3e03f */
[----:B------:R-:W-:-:S03]  /*0fa0*/  UMOV UR12, UR11 ;  /* 0x0000000b000c7c82 */ /* 0x000fc60008000000 */
[----:B------:R-:W-:-:S12]  /*0fb0*/  UIMAD.WIDE.U32.X UR4, UR15, UR19, UR12, UP1 ;  /* 0x000000130f0472a5 */ /* 0x000fd800088e040c */
.L_x_12:
[----:B------:R-:W-:Y:S01]  /*0fc0*/  USHF.R.U64 UR4, UR4, UR16, UR5 ;  /* 0x0000001004047299 */ /* 0x000fe20008001205 */
[----:B------:R-:W-:Y:S01]  /*0fd0*/  R2UR UR11, R17 ;  /* 0x00000000110b72ca */ /* 0x000fe200000e0000 */
[----:B------:R-:W-:Y:S02]  /*0fe0*/  USHF.R.U32.HI UR5, URZ, UR16, UR5 ;  /* 0x000000103f057299 */ /* 0x000fe40008011605 */
[----:B------:R-:W-:Y:S01]  /*0ff0*/  UIADD3 UR12, UP1, URZ, -UR4, URZ ;  /* 0x800000043f0c7290 */ /* 0x000fe2000ff3e03f */
[----:B------:R-:W-:Y:S01]  /*1000*/  ULDC.64 UR18, c[0x0][0x620] ;  /* 0x0001880000127ab9 */ /* 0x000fe20000000a00 */
[----:B------:R-:W-:Y:S02]  /*1010*/  UISETP.NE.AND UP2, UPT, UR38, URZ, UPT ;  /* 0x0000003f2600728c */ /* 0x000fe4000bf45270 */
[----:B------:R-:W-:Y:S01]  /*1020*/  UIADD3.X UR5, URZ, ~UR5, URZ, UP1, !UPT ;  /* 0x800000053f057290 */ /* 0x000fe20008ffe43f */
[----:B------:R-:W-:Y:S01]  /*1030*/  UMOV UR10, UR20 ;  /* 0x00000014000a7c82 */ /* 0x000fe20008000000 */
[----:B------:R-:W-:-:S02]  /*1040*/  ULDC UR13, c[0x0][0x618] ;  /* 0x00018600000d7ab9 */ /* 0x000fc40000000800 */
[----:B------:R-:W-:Y:S02]  /*1050*/  UIMAD UR5, UR5, UR18, URZ ;  /* 0x00000012050572a4 */ /* 0x000fe4000f8e023f */
[----:B------:R-:W-:Y:S02]  /*1060*/  UIMAD.WIDE.U32 UR10, UR12, UR18, UR10 ;  /* 0x000000120c0a72a5 */ /* 0x000fe4000f8e000a */
[----:B------:R-:W-:Y:S02]  /*1070*/  UIMAD UR12, UR12, UR19, UR5 ;  /* 0x000000130c0c72a4 */ /* 0x000fe4000f8e0205 */
[----:B------:R-:W-:Y:S02]  /*1080*/  @UP2 UIMAD UR7, UR17, UR9, UR8 ;  /* 0x00000009110722a4 */ /* 0x000fe4000f8e0208 */
[----:B------:R-:W-:Y:S01]  /*1090*/  UIADD3 UR11, UR11, UR12, URZ ;  /* 0x0000000c0b0b7290 */ /* 0x000fe2000fffe03f */
[----:B------:R-:W-:Y:S01]  /*10a0*/  ULDC.64 UR8, c[0x0][0x640] ;  /* 0x0001900000087ab9 */ /* 0x000fe20000000a00 */
[----:B------:R-:W-:-:S02]  /*10b0*/  ULDC UR15, c[0x0][0x608] ;  /* 0x00018200000f7ab9 */ /* 0x000fc40000000800 */
[----:B------:R-:W-:Y:S01]  /*10c0*/  USHF.R.U64 UR20, UR10, UR13, UR11 ;  /* 0x0000000d0a147299 */ /* 0x000fe2000800120b */
[----:B------:R-:W-:Y:S01]  /*10d0*/  ISETP.NE.U32.AND P0, PT, RZ, UR8, PT ;  /* 0x00000008ff007c0c */ /* 0x000fe2000bf05070 */
[----:B------:R-:W-:Y:S01]  /*10e0*/  USHF.R.U32.HI UR11, URZ, UR13, UR11 ;  /* 0x0000000d3f0b7299 */ /* 0x000fe2000801160b */
[----:B------:R-:W-:Y:S02]  /*10f0*/  ULDC UR21, c[0x0][0x658] ;  /* 0x0001960000157ab9 */ /* 0x000fe40000000800 */
[----:B------:R-:W-:Y:S01]  /*1100*/  ISETP.NE.AND.EX P0, PT, RZ, UR9, PT, P0 ;  /* 0x00000009ff007c0c */ /* 0x000fe2000bf05300 */
[----:B------:R-:W-:Y:S02]  /*1110*/  USHF.R.U64 UR25, UR20, UR15, UR11 ;  /* 0x0000000f14197299 */ /* 0x000fe4000800120b */
[----:B------:R-:W-:Y:S01]  /*1120*/  USHF.R.U32.HI UR11, URZ, UR15, UR11 ;  /* 0x0000000f3f0b7299 */ /* 0x000fe2000801160b */
[----:B------:R-:W-:Y:S01]  /*1130*/  UMOV UR10, 0xffffffff ;  /* 0xffffffff000a7882 */ /* 0x000fe20000000000 */
[----:B------:R-:W-:Y:S01]  /*1140*/  ULDC UR5, c[0x0][0x600] ;  /* 0x0001800000057ab9 */ /* 0x000fe20000000800 */
[----:B------:R-:W-:-:S02]  /*1150*/  USHF.L.U32 UR10, UR10, UR21, URZ ;  /* 0x000000150a0a7299 */ /* 0x000fc4000800063f */
[----:B------:R-:W-:Y:S02]  /*1160*/  USHF.R.U64 UR26, UR25, UR21, UR11 ;  /* 0x00000015191a7299 */ /* 0x000fe4000800120b */
[----:B------:R-:W-:Y:S02]  /*1170*/  ULOP3.LUT UR15, URZ, UR10, URZ, 0x33, !UPT ;  /* 0x0000000a3f0f7292 */ /* 0x000fe4000f8e333f */
[----:B------:R-:W-:Y:S02]  /*1180*/  UIADD3 UR19, UR5, -0x1, URZ ;  /* 0xffffffff05137890 */ /* 0x000fe4000fffe03f */
[----:B------:R-:W-:Y:S01]  /*1190*/  USHF.R.U32.HI UR11, URZ, UR21, UR11 ;  /* 0x000000153f0b7299 */ /* 0x000fe2000801160b */
[----:B------:R-:W-:Y:S01]  /*11a0*/  ULDC UR22, c[0x0][0x648] ;  /* 0x0001920000167ab9 */ /* 0x000fe20000000800 */
[----:B------:R-:W-:Y:S01]  /*11b0*/  ULDC UR23, c[0x0][0x638] ;  /* 0x00018e0000177ab9 */ /* 0x000fe20000000800 */
[----:B------:R-:W-:Y:S01]  /*11c0*/  UMOV UR24, 0x1 ;  /* 0x0000000100187882 */ /* 0x000fe20000000000 */
[----:B------:R-:W-:Y:S01]  /*11d0*/  UMOV UR10, UR26 ;  /* 0x0000001a000a7c82 */ /* 0x000fe20008000000 */
[----:B------:R-:W-:Y:S07]  /*11e0*/  @!P0 BRA `(.L_x_13) ;  /* 0x0000000000308947 */ /* 0x000fee0003800000 */
[----:B------:R-:W-:Y:S02]  /*11f0*/  ULDC UR16, c[0x0][0x64c] ;  /* 0x0001930000107ab9 */ /* 0x000fe40000000800 */
        /* <DEDUP_REMOVED lines=8> */
[----:B------:R-:W-:-:S07]  /*1280*/  UIMAD.WIDE.U32.X UR8, UR18, UR9, UR16, UP1 ;  /* 0x00000009120872a5 */ /* 0x000fce00088e0410 */
[----:B------:R-:W-:Y:S01]  /*1290*/  UMOV UR10, UR8 ;  /* 0x00000008000a7c82 */ /* 0x000fe20008000000 */
[----:B------:R-:W-:-:S05]  /*12a0*/  UMOV UR11, UR9 ;  /* 0x00000009000b7c82 */ /* 0x000fca0008000000 */
.L_x_13:
[----:B------:R-:W-:Y:S01]  /*12b0*/  USHF.R.U64 UR9, UR10, UR22, UR11 ;  /* 0x000000160a097299 */ /* 0x000fe2000800120b */
[----:B------:R-:W-:Y:S01]  /*12c0*/  IMAD.MOV.U32 R0, RZ, RZ, 0x1 ;  /* 0x00000001ff007424 */ /* 0x000fe200078e00ff */
[----:B------:R-:W-:Y:S01]  /*12d0*/  USHF.L.U32 UR8, UR24, UR21, URZ ;  /* 0x0000001518087299 */ /* 0x000fe2000800063f */
[----:B------:R-:W-:Y:S01]  /*12e0*/  IMAD.U32 R19, RZ, RZ, UR4 ;  /* 0x00000004ff137e24 */ /* 0x000fe2000f8e00ff */
[----:B------:R-:W-:Y:S02]  /*12f0*/  ULOP3.LUT UR15, UR25, UR15, URZ, 0xc0, !UPT ;  /* 0x0000000f190f7292 */ /* 0x000fe4000f8ec03f */
[----:B------:R-:W-:Y:S02]  /*1300*/  UIADD3 UR10, -UR9, URZ, URZ ;  /* 0x0000003f090a7290 */ /* 0x000fe4000fffe13f */
[----:B------:R-:W-:Y:S02]  /*1310*/  UIMAD UR15, UR8, UR9, UR15 ;  /* 0x00000009080f72a4 */ /* 0x000fe4000f8e020f */
[----:B------:R-:W-:-:S02]  /*1320*/  ULOP3.LUT UR19, UR20, UR19, URZ, 0xc0, !UPT ;  /* 0x0000001314137292 */ /* 0x000fc4000f8ec03f */
[----:B------:R-:W-:Y:S01]  /*1330*/  UIMAD UR8, UR10, UR23, UR26 ;  /* 0x000000170a0872a4 */ /* 0x000fe2000f8e021a */
[----:B------:R-:W-:Y:S01]  /*1340*/  ULDC UR9, c[0x0][0x610] ;  /* 0x0001840000097ab9 */ /* 0x000fe20000000800 */
[----:B------:R-:W-:Y:S02]  /*1350*/  UISETP.NE.AND UP1, UPT, UR38, URZ, UPT ;  /* 0x0000003f2600728c */ /* 0x000fe4000bf25270 */
[----:B------:R-:W-:Y:S02]  /*1360*/  UIMAD UR7, UR15, UR9, UR7 ;  /* 0x000000090f0772a4 */ /* 0x000fe4000f8e0207 */
[----:B------:R-:W-:-:S04]  /*1370*/  UIMAD UR8, UR8, UR5, UR19 ;  /* 0x00000005080872a4 */ /* 0x000fc8000f8e0213 */
[----:B------:R-:W-:Y:S02]  /*1380*/  USEL UR5, UR8, UR7, !UP1 ;  /* 0x0000000708057287 */ /* 0x000fe4000c800000 */
[----:B------:R-:W-:-:S04]  /*1390*/  USEL UR7, UR7, UR8, !UP1 ;  /* 0x0000000807077287 */ /* 0x000fc8000c800000 */
[----:B------:R-:W-:Y:S02]  /*13a0*/  IMAD.U32 R2, RZ, RZ, UR5 ;  /* 0x00000005ff027e24 */ /* 0x000fe4000f8e00ff */
[----:B------:R-:W-:-:S07]  /*13b0*/  IMAD.U32 R18, RZ, RZ, UR7 ;  /* 0x00000007ff127e24 */ /* 0x000fce000f8e00ff */
.L_x_11:
[----:B------:R-:W-:Y:S05]  /*13c0*/  @!P1 BRA `(.L_x_14) ;  /* 0x00000000000c9947 */ /* 0x000fea0003800000 */
[----:B------:R-:W-:Y:S01]  /*13d0*/  UCGABAR_WAIT ;  /* 0x0000000000007dc7 */ /* 0x000fe20008000000 */
[----:B------:R-:W-:Y:S01]  /*13e0*/  CCTL.IVALL ;  /* 0x00000000ff00798f */ /* 0x000fe20002000000 */
[----:B------:R-:W-:Y:S05]  /*13f0*/  BRA `(.L_x_15) ;  /* 0x0000000000047947 */ /* 0x000fea0003800000 */
.L_x_14:
[----:B------:R-:W-:Y:S06]  /*1400*/  BAR.SYNC.DEFER_BLOCKING 0x0 ;  /* 0x0000000000007b1d */ /* 0x000fec0000010000 */
.L_x_15:
[----:B------:R-:W-:Y:S02]  /*1410*/  ULDC UR4, c[0x0][0x28c] ;  /* 0x0000a30000047ab9 */ /* 0x000fe40000000800 */
[----:B------:R-:W-:-:S04]  /*1420*/  UIADD3 UR4, UR4, 0x7f, URZ ;  /* 0x0000007f04047890 */ /* 0x000fc8000fffe03f */
[----:B------:R-:W-:-:S04]  /*1430*/  USHF.R.S32.HI UR5, URZ, 0x1f, UR4 ;  /* 0x0000001f3f057899 */ /* 0x000fc80008011404 */
[----:B------:R-:W-:-:S04]  /*1440*/  ULEA.HI UR5, UR5, UR4, URZ, 0x7 ;  /* 0x0000000405057291 */ /* 0x000fc8000f8f383f */
[----:B------:R-:W-:Y:S01]  /*1450*/  USHF.R.S32.HI UR37, URZ, 0x7, UR5 ;  /* 0x000000073f257899 */ /* 0x000fe20008011405 */
[----:B------:R-:W-:Y:S11]  /*1460*/  @!P2 BRA `(.L_x_16) ;  /* 0x000000580098a947 */ /* 0x000ff60003800000 */
[----:B------:R-:W-:-:S06]  /*1470*/  UISETP.GT.U32.AND UP1, UPT, UR14, 0x1, UPT ;  /* 0x000000010e00788c */ /* 0x000fcc000bf24070 */
[----:B------:R-:W-:-:S13]  /*1480*/  PLOP3.LUT P0, PT, PT, PT, UP1, 0x80, 0x0 ;  /* 0x000000000000781c */ /* 0x000fda0003f0f018 */
[----:B------:R-:W-:Y:S05]  /*1490*/  @P0 EXIT ;  /* 0x000000000000094d */ /* 0x000fea0003800000 */
.L_x_17:
[----:B------:R-:W-:-:S08]  /*14a0*/  NOP ;  /* 0x0000000000007918 */ /* 0x000fd00000000000 */
[----:B------:R-:W0:Y:S02]  /*14b0*/  USETMAXREG.TRY_ALLOC.CTAPOOL UP1, 0xe8 ;  /* 0x000000e8000079c8 */ /* 0x000e240008020600 */
[----:B0-----:R-:W-:-:S13]  /*14c0*/  PLOP3.LUT P0, PT, PT, PT, UP1, 0x80, 0x0 ;  /* 0x000000000000781c */ /* 0x001fda0003f0f018 */
[----:B------:R-:W-:Y:S05]  /*14d0*/  @!P0 BRA `(.L_x_17) ;  /* 0xfffffffc00f08947 */ /* 0x000fea000383ffff */
[----:B------:R-:W-:-:S13]  /*14e0*/  LOP3.LUT P0, RZ, R0, 0xff, RZ, 0xc0, !PT ;  /* 0x000000ff00ff7812 */ /* 0x000fda000780c0ff */
[----:B------:R-:W-:Y:S05]  /*14f0*/  @!P0 EXIT ;  /* 0x000000000000894d */ /* 0x000fea0003800000 */
[----:B------:R-:W0:Y:S01]  /*1500*/  S2UR UR5, SR_CgaCtaId ;  /* 0x00000000000579c3 */ /* 0x000e220000008800 */
[CC--:B------:R-:W-:Y:S01]  /*1510*/  LEA.HI R0, R9.reuse, R4.reuse, RZ, 0x2 ;  /* 0x0000000409007211 */ /* 0x0c0fe200078f10ff */
[----:B------:R-:W-:Y:S01]  /*1520*/  UMOV UR42, 0x400 ;  /* 0x00000400002a7882 */ /* 0x000fe20000000000 */
[----:B------:R-:W-:Y:S01]  /*1530*/  LEA.HI R9, R9, R4, RZ, 0x5 ;  /* 0x0000000409097211 */ /* 0x000fe200078f28ff */
[----:B------:R-:W-:Y:S01]  /*1540*/  USHF.R.U32.HI UR4, URZ, 0x2, UR37 ;  /* 0x000000023f047899 */ /* 0x000fe20008011625 */
[--C-:B------:R-:W-:Y:S01]  /*1550*/  SHF.R.S32.HI R90, RZ, 0x2, R0.reuse ;  /* 0x00000002ff5a7819 */ /* 0x100fe20000011400 */
[----:B------:R-:W-:Y:S01]  /*1560*/  ULOP3.LUT UR45, UR37, 0x3, URZ, 0xc0, !UPT ;  /* 0x00000003252d7892 */ /* 0x000fe2000f8ec03f */
[----:B------:R-:W-:Y:S01]  /*1570*/  SHF.R.S32.HI R3, RZ, 0x1f, R0 ;  /* 0x0000001fff037819 */ /* 0x000fe20000011400 */
[----:B------:R-:W1:Y:S01]  /*1580*/  LDC.64 R6, c[0x0][0x5c8] ;  /* 0x00017200ff067b82 */ /* 0x000e620000000a00 */
[----:B------:R-:W-:Y:S01]  /*1590*/  SHF.R.S32.HI R9, RZ, 0x5, R9 ;  /* 0x00000005ff097819 */ /* 0x000fe20000011409 */
[----:B------:R-:W-:Y:S01]  /*15a0*/  UISETP.LT.AND UP1, UPT, UR37, 0x1, UPT ;  /* 0x000000012500788c */ /* 0x000fe2000bf21270 */
[----:B------:R-:W-:Y:S01]  /*15b0*/  LEA.HI R3, R3, R90, RZ, 0x3 ;  /* 0x0000005a03037211 */ /* 0x000fe200078f18ff */
[----:B------:R-:W-:Y:S01]  /*15c0*/  ULOP3.LUT UR4, UR4, 0x1, URZ, 0xc0, !UPT ;  /* 0x0000000104047892 */ /* 0x000fe2000f8ec03f */
[----:B------:R-:W-:-:S02]  /*15d0*/  ULDC UR44, c[0x0][0x658] ;  /* 0x00019600002c7ab9 */ /* 0x000fc40000000800 */
[----:B------:R-:W-:Y:S01]  /*15e0*/  LOP3.LUT R3, R3, 0xfffffff8, RZ, 0xc0, !PT ;  /* 0xfffffff803037812 */ /* 0x000fe200078ec0ff */
[----:B------:R-:W2:Y:S01]  /*15f0*/  LDC R96, c[0x0][0x288] ;  /* 0x0000a200ff607b82 */ /* 0x000ea20000000800 */
[----:B------:R-:W-:Y:S01]  /*1600*/  UMOV UR6, 0xffffffff ;  /* 0xffffffff00067882 */ /* 0x000fe20000000000 */
[----:B------:R-:W-:Y:S01]  /*1610*/  ULDC UR8, c[0x0][0x284] ;  /* 0x0000a10000087ab9 */ /* 0x000fe20000000800 */
[----:B------:R-:W-:Y:S01]  /*1620*/  USEL UR45, UR45, URZ, !UP0 ;  /* 0x0000003f2d2d7287 */ /* 0x000fe2000c000000 */
[----:B------:R-:W-:Y:S01]  /*1630*/  IMAD.IADD R90, R90, 0x1, -R3 ;  /* 0x000000015a5a7824 */ /* 0x000fe200078e0a03 */
[----:B------:R-:W-:Y:S01]  /*1640*/  LOP3.LUT R3, R0, 0xfffffffc, RZ, 0xc0, !PT ;  /* 0xfffffffc00037812 */ /* 0x000fe200078ec0ff */
[----:B------:R-:W-:Y:S01]  /*1650*/  VIADD R0, R5, 0xffffffff ;  /* 0xffffffff05007836 */ /* 0x000fe20000000000 */
[----:B------:R-:W-:Y:S01]  /*1660*/  USEL UR46, UR37, 0x1, UP1 ;  /* 0x00000001252e7887 */ /* 0x000fe20008800000 */
[--C-:B------:R-:W-:Y:S01]  /*1670*/  IMAD R99, R9, -0x10, -R90.reuse ;  /* 0xfffffff009637824 */ /* 0x100fe200078e0a5a */
[----:B0-----:R-:W-:Y:S01]  /*1680*/  ULEA UR42, UR5, UR42, 0x18 ;  /* 0x0000002a052a7291 */ /* 0x001fe2000f8ec03f */
[----:B------:R-:W-:Y:S01]  /*1690*/  IMAD.IADD R3, R4, 0x1, -R3 ;  /* 0x0000000104037824 */ /* 0x000fe200078e0a03 */
[C---:B------:R-:W-:Y:S01]  /*16a0*/  ISETP.NE.AND P0, PT, R0.reuse, RZ, PT ;  /* 0x000000ff0000720c */ /* 0x040fe20003f05270 */
[----:B------:R-:W-:Y:S01]  /*16b0*/  IMAD.SHL.U32 R0, R0, 0x8, RZ ;  /* 0x0000000800007824 */ /* 0x000fe200078e00ff */
[----:B------:R-:W-:Y:S01]  /*16c0*/  UIADD3 UR50, UR42, 0x50, URZ ;  /* 0x000000502a327890 */ /* 0x000fe2000fffe03f */
[--C-:B------:R-:W-:Y:S01]  /*16d0*/  SHF.R.S32.HI R91, RZ, 0x1f, R90.reuse ;  /* 0x0000001fff5b7819 */ /* 0x100fe2000001145a */
[----:B------:R-:W-:Y:S01]  /*16e0*/  IMAD.SHL.U32 R92, R3, 0x2, RZ ;  /* 0x00000002035c7824 */ /* 0x000fe200078e00ff */
[----:B------:R-:W-:Y:S01]  /*16f0*/  USHF.L.U32 UR6, UR6, UR44, URZ ;  /* 0x0000002c06067299 */ /* 0x000fe2000800063f */
[----:B------:R-:W-:Y:S01]  /*1700*/  LOP3.LUT R0, R0, 0x8, RZ, 0xc0, !PT ;  /* 0x0000000800007812 */ /* 0x000fe200078ec0ff */
[----:B------:R-:W-:Y:S01]  /*1710*/  UISETP.EQ.U32.AND UP0, UPT, UR4, 0x1, !UP0 ;  /* 0x000000010400788c */ /* 0x000fe2000c702070 */
[----:B------:R-:W-:Y:S01]  /*1720*/  IMAD.WIDE R90, R9, 0x10, R90 ;  /* 0x00000010095a7825 */ /* 0x000fe200078e025a */
[C---:B-1----:R-:W-:Y:S01]  /*1730*/  SHF.L.U64.HI R94, R6.reuse, 0x3, R7 ;  /* 0x00000003065e7819 */ /* 0x042fe20000010207 */
[----:B------:R-:W-:Y:S01]  /*1740*/  ULDC UR43, c[0x0][0x600] ;  /* 0x00018000002b7ab9 */ /* 0x000fe20000000800 */
[----:B------:R-:W-:Y:S01]  /*1750*/  SEL R100, RZ, 0x1, P0 ;  /* 0x00000001ff647807 */ /* 0x000fe20000000000 */
[----:B------:R-:W-:Y:S01]  /*1760*/  IMAD.SHL.U32 R95, R6, 0x8, RZ ;  /* 0x00000008065f7824 */ /* 0x000fe200078e00ff */
[----:B------:R-:W-:Y:S01]  /*1770*/  LEA R97, R5, UR50, 0x3 ;  /* 0x0000003205617c11 */ /* 0x000fe2000f8e18ff */
[----:B--2---:R-:W-:Y:S01]  /*1780*/  IMAD R96, R3, -0x2, R96 ;  /* 0xfffffffe03607824 */ /* 0x004fe200078e0260 */
[C---:B------:R-:W-:Y:S01]  /*1790*/  LOP3.LUT R101, R0.reuse, 0x8, RZ, 0x3c, !PT ;  /* 0x0000000800657812 */ /* 0x040fe200078e3cff */
[----:B------:R-:W-:Y:S01]  /*17a0*/  VIADD R99, R99, UR8 ;  /* 0x0000000863637c36 */ /* 0x000fe20008000000 */
[----:B------:R-:W-:Y:S01]  /*17b0*/  LOP3.LUT R98, R0, 0x18, RZ, 0x3c, !PT ;  /* 0x0000001800627812 */ /* 0x000fe200078e3cff */
[----:B------:R-:W-:Y:S01]  /*17c0*/  UMOV UR7, 0x1 ;  /* 0x0000000100077882 */ /* 0x000fe20000000000 */
[----:B------:R-:W-:Y:S01]  /*17d0*/  SHF.R.S32.HI R93, RZ, 0x1f, R92 ;  /* 0x0000001fff5d7819 */ /* 0x000fe2000001145c */
[----:B------:R-:W-:-:S02]  /*17e0*/  ULOP3.LUT UR49, UR40, 0x1, URZ, 0xfc, !UPT ;  /* 0x0000000128317892 */ /* 0x000fc4000f8efc3f */
[----:B------:R-:W-:Y:S02]  /*17f0*/  USHF.L.U32 UR36, UR37, 0x1, URZ ;  /* 0x0000000125247899 */ /* 0x000fe4000800063f */
[----:B------:R-:W-:Y:S02]  /*1800*/  USHF.L.U64.HI UR41, UR52, 0x1, UR39 ;  /* 0x0000000134297899 */ /* 0x000fe40008010227 */
[----:B------:R-:W-:Y:S02]  /*1810*/  UIADD3 UR43, UR43, -0x1, URZ ;  /* 0xffffffff2b2b7890 */ /* 0x000fe4000fffe03f */
[----:B------:R-:W-:Y:S02]  /*1820*/  USHF.L.U32 UR44, UR7, UR44, URZ ;  /* 0x0000002c072c7299 */ /* 0x000fe4000800063f */
[----:B------:R-:W-:Y:S02]  /*1830*/  UIADD3 UR46, -UR46, UR37, URZ ;  /* 0x000000252e2e7290 */ /* 0x000fe4000fffe13f */
[----:B------:R-:W-:-:S02]  /*1840*/  ULOP3.LUT UR47, URZ, UR6, URZ, 0x33, !UPT ;  /* 0x000000063f2f7292 */ /* 0x000fc4000f8e333f */
[----:B------:R-:W-:-:S12]  /*1850*/  USEL UR48, URZ, 0x1, !UP0 ;  /* 0x000000013f307887 */ /* 0x000fd8000c000000 */
.L_x_165:
[----:B------:R-:W-:-:S04]  /*1860*/  SHF.L.U32 R0, R100, 0x1f, RZ ;  /* 0x0000001f64007819 */ /* 0x000fc800000006ff */
[----:B------:R-:W0:Y:S02]  /*1870*/  SYNCS.PHASECHK.TRANS64.TRYWAIT P0, [R97+URZ+-0x8], R0 ;  /* 0xfffff800610075a7 */ /* 0x000e24000800017f */
[----:B012345:R-:W-:Y:S05]  /*1880*/  @!P0 BRA `(.L_x_18) ;  /* 0x0000006400d08947 */ /* 0x03ffea0003800000 */
.L_x_187:
[----:B------:R-:W-:Y:S02]  /*1890*/  ULDC UR4, c[0x0][0x28c] ;  /* 0x0000a30000047ab9 */ /* 0x000fe40000000800 */
[----:B------:R-:W-:-:S13]  /*18a0*/  ISETP.LT.AND P0, PT, RZ, UR4, PT ;  /* 0x00000004ff007c0c */ /* 0x000fda000bf01270 */
[----:B------:R-:W-:Y:S05]  /*18b0*/  @P0 BRA `(.L_x_19) ;  /* 0x0000000000400947 */ /* 0x000fea0003800000 */
[----:B0-----:R-:W-:Y:S01]  /*18c0*/  MOV R0, 0x0 ;  /* 0x0000000000007802 */ /* 0x001fe20000000f00 */
[----:B------:R-:W-:Y:S01]  /*18d0*/  ULDC.64 UR4, c[0x4][0x68] ;  /* 0x01001a0000047ab9 */ /* 0x000fe20000000a00 */
[----:B------:R-:W-:Y:S01]  /*18e0*/  ULDC.64 UR6, c[0x4][0x8] ;  /* 0x0100020000067ab9 */ /* 0x000fe20000000a00 */
[----:B------:R-:W-:Y:S01]  /*18f0*/  IMAD.U32 R4, RZ, RZ, UR4 ;  /* 0x00000004ff047e24 */ /* 0x000fe2000f8e00ff */
[----:B------:R0:W1:Y:S01]  /*1900*/  LDC.64 R14, c[0x4][R0] ;  /* 0x01000000000e7b82 */ /* 0x0000620000000a00 */
[----:B------:R-:W-:Y:S01]  /*1910*/  IMAD.U32 R5, RZ, RZ, UR5 ;  /* 0x00000005ff057e24 */ /* 0x000fe2000f8e00ff */
[----:B------:R-:W-:Y:S01]  /*1920*/  ULDC.64 UR4, c[0x4][0x70] ;  /* 0x01001c0000047ab9 */ /* 0x000fe20000000a00 */
[----:B------:R-:W-:Y:S02]  /*1930*/  IMAD.U32 R10, RZ, RZ, UR6 ;  /* 0x00000006ff0a7e24 */ /* 0x000fe4000f8e00ff */
[----:B------:R-:W-:Y:S02]  /*1940*/  IMAD.U32 R6, RZ, RZ, UR4 ;  /* 0x00000004ff067e24 */ /* 0x000fe4000f8e00ff */
[----:B------:R-:W-:-:S02]  /*1950*/  IMAD.U32 R7, RZ, RZ, UR5 ;  /* 0x00000005ff077e24 */ /* 0x000fc4000f8e00ff */
[----:B------:R-:W-:Y:S02]  /*1960*/  IMAD.U32 R11, RZ, RZ, UR7 ;  /* 0x00000007ff0b7e24 */ /* 0x000fe4000f8e00ff */
[----:B------:R-:W-:Y:S02]  /*1970*/  IMAD.MOV.U32 R8, RZ, RZ, 0x1e1 ;  /* 0x000001e1ff087424 */ /* 0x000fe400078e00ff */
[----:B------:R-:W-:Y:S02]  /*1980*/  IMAD.MOV.U32 R12, RZ, RZ, 0x1 ;  /* 0x00000001ff0c7424 */ /* 0x000fe400078e00ff */
[----:B0-----:R-:W-:-:S07]  /*1990*/  IMAD.MOV.U32 R13, RZ, RZ, RZ ;  /* 0x000000ffff0d7224 */ /* 0x001fce00078e00ff */
[----:B------:R-:W-:-:S07]  /*19a0*/  LEPC R20, `(.L_x_19) ;  /* 0x000000001014794e */ /* 0x000fce0000000000 */
[----:B-1---5:R-:W-:Y:S05]  /*19b0*/  CALL.ABS.NOINC R14 ;  /* 0x000000000e007343 */ /* 0x022fea0003c00000 */
.L_x_19:
[----:B0-----:R-:W-:-:S05]  /*19c0*/  IMAD.U32 R0, RZ, RZ, UR49 ;  /* 0x00000031ff007e24 */ /* 0x001fca000f8e00ff */
[----:B------:R-:W-:-:S13]  /*19d0*/  ISETP.NE.AND P0, PT, R0, 0x3, PT ;  /* 0x000000030000780c */ /* 0x000fda0003f05270 */
[----:B------:R-:W-:Y:S05]  /*19e0*/  @!P0 BRA `(.L_x_20) ;  /* 0x0000000000048947 */ /* 0x000fea0003800000 */
[----:B------:R-:W-:Y:S01]  /*19f0*/  BPT.TRAP 0x1 ;  /* 0x000000040000795c */ /* 0x000fe20000300000 */
.L_x_20:
[----:B------:R-:W-:Y:S02]  /*1a00*/  IMAD.U32 R3, RZ, RZ, UR45 ;  /* 0x0000002dff037e24 */ /* 0x000fe4000f8e00ff */
[----:B------:R-:W-:-:S03]  /*1a10*/  IMAD.U32 R0, RZ, RZ, UR48 ;  /* 0x00000030ff007e24 */ /* 0x000fc6000f8e00ff */
[----:B------:R-:W-:Y:S02]  /*1a20*/  LEA R3, R3, UR42, 0x3 ;  /* 0x0000002a03037c11 */ /* 0x000fe4000f8e18ff */
[----:B------:R-:W-:-:S04]  /*1a30*/  SHF.L.U32 R0, R0, 0x1f, RZ ;  /* 0x0000001f00007819 */ /* 0x000fc800000006ff */
[----:B------:R0:W1:Y:S01]  /*1a40*/  SYNCS.PHASECHK.TRANS64.TRYWAIT P1, [R3+URZ], R0 ;  /* 0x00000000030075a7 */ /* 0x000062000802017f */
[----:B------:R-:W-:Y:S05]  /*1a50*/  @!P0 BRA `(.L_x_21) ;  /* 0x0000000000048947 */ /* 0x000fea0003800000 */
[----:B------:R-:W-:Y:S01]  /*1a60*/  BPT.TRAP 0x1 ;  /* 0x000000040000795c */ /* 0x000fe20000300000 */
.L_x_21:
[----:B------:R-:W-:-:S05]  /*1a70*/  IMAD.U32 R4, RZ, RZ, UR46 ;  /* 0x0000002eff047e24 */ /* 0x000fca000f8e00ff */
[----:B------:R-:W-:Y:S01]  /*1a80*/  ISETP.GE.AND P2, PT, R4, 0x1, PT ;  /* 0x000000010400780c */ /* 0x000fe20003f46270 */
[----:B-1----:R-:W-:-:S12]  /*1a90*/  @P1 BRA `(.L_x_22) ;  /* 0x0000000000081947 */ /* 0x002fd80003800000 */
[----:B------:R-:W1:Y:S02]  /*1aa0*/  SYNCS.PHASECHK.TRANS64.TRYWAIT P1, [R3+URZ], R0 ;  /* 0x00000000030075a7 */ /* 0x000e64000802017f */
[----:B-1----:R-:W-:Y:S05]  /*1ab0*/  @!P1 BRA `(.L_x_23) ;  /* 0x0000006400589947 */ /* 0x002fea0003800000 */
.L_x_22:
[----:B------:R-:W-:Y:S05]  /*1ac0*/  WARPSYNC.ALL ;  /* 0x0000000000007948 */ /* 0x000fea0003800000 */
[----:B------:R-:W-:Y:S01]  /*1ad0*/  UIADD3 UR4, UR42, 0x180, URZ ;  /* 0x000001802a047890 */ /* 0x000fe2000fffe03f */
[----:B------:R-:W-:Y:S01]  /*1ae0*/  WARPGROUP.ARRIVE ;  /* 0x00000000000079c5 */ /* 0x000fe20000000000 */
[----:B------:R-:W-:Y:S02]  /*1af0*/  UIADD3 UR5, UR42, 0x10180, URZ ;  /* 0x000101802a057890 */ /* 0x000fe4000fffe03f */
[----:B------:R-:W-:Y:S02]  /*1b00*/  USHF.R.U32.HI UR4, URZ, 0x4, UR4 ;  /* 0x000000043f047899 */ /* 0x000fe40008011604 */
[----:B------:R-:W-:-:S02]  /*1b10*/  USHF.R.U32.HI UR5, URZ, 0x4, UR5 ;  /* 0x000000043f057899 */ /* 0x000fc40008011605 */
[----:B------:R-:W-:Y:S02]  /*1b20*/  ULOP3.LUT UR4, UR4, 0x3fff, URZ, 0xc0, !UPT ;  /* 0x00003fff04047892 */ /* 0x000fe4000f8ec03f */
[----:B------:R-:W-:Y:S02]  /*1b30*/  ULOP3.LUT UR5, UR5, 0x3fff, URZ, 0xc0, !UPT ;  /* 0x00003fff05057892 */ /* 0x000fe4000f8ec03f */
[----:B------:R-:W-:Y:S02]  /*1b40*/  ULOP3.LUT UR8, UR4, 0x10000, URZ, 0xfc, !UPT ;  /* 0x0001000004087892 */ /* 0x000fe4000f8efc3f */
[----:B------:R-:W-:Y:S02]  /*1b50*/  ULOP3.LUT UR9, UR5, 0x10000, URZ, 0xfc, !UPT ;  /* 0x0001000005097892 */ /* 0x000fe4000f8efc3f */
[----:B------:R-:W-:Y:S02]  /*1b60*/  ULEA UR11, UR45, UR8, 0xa ;  /* 0x000000082d0b7291 */ /* 0x000fe4000f8e503f */
[----:B------:R-:W-:Y:S01]  /*1b70*/  ULEA UR10, UR45, UR9, 0xb ;  /* 0x000000092d0a7291 */ /* 0x000fe2000f8e583f */
[----:B------:R-:W-:Y:S01]  /*1b80*/  UMOV UR5, 0x40000040 ;  /* 0x4000004000057882 */ /* 0x000fe20000000000 */
[----:B------:R-:W-:-:S03]  /*1b90*/  UMOV UR7, 0x40000040 ;  /* 0x4000004000077882 */ /* 0x000fc60000000000 */
[----:B------:R-:W-:Y:S02]  /*1ba0*/  UMOV UR4, UR11 ;  /* 0x0000000b00047c82 */ /* 0x000fe40008000000 */
[----:B------:R-:W-:Y:S02]  /*1bb0*/  UMOV UR6, UR10 ;  /* 0x0000000a00067c82 */ /* 0x000fe40008000000 */
[----:B------:R-:W-:Y:S01]  /*1bc0*/  HGMMA.64x128x16.F32.BF16 R24, gdesc[UR4], RZ, !UPT, gsb0 ;  /* 0x01e00000041879f0 */ /* 0x000fe2000c0018ff */
[----:B------:R-:W-:Y:S02]  /*1bd0*/  UIADD3 UR4, UR11, 0x2, URZ ;  /* 0x000000020b047890 */ /* 0x000fe4000fffe03f */
[----:B------:R-:W-:Y:S01]  /*1be0*/  UIADD3 UR6, UR10, 0x2, URZ ;  /* 0x000000020a067890 */ /* 0x000fe2000fffe03f */
[----:B------:R-:W-:Y:S01]  /*1bf0*/  UMOV UR5, 0x40000040 ;  /* 0x4000004000057882 */ /* 0x000fe20000000000 */
[----:B------:R-:W-:Y:S01]  /*1c00*/  UMOV UR7, 0x40000040 ;  /* 0x4000004000077882 */ /* 0x000fe20000000000 */
[----:B------:R-:W-:-:S02]  /*1c10*/  WARPGROUP.DEPBAR.LE gsb0, 0x0 ;  /* 0x00008000000079c5 */ /* 0x000fc40000010000 */
[----:B------:R-:W-:-:S06]  /*1c20*/  WARPGROUP.ARRIVE ;  /* 0x00000000000079c5 */ /* 0x000fcc0000000000 */
[----:B------:R-:W-:Y:S01]  /*1c30*/  HGMMA.64x128x16.F32.BF16 R24, gdesc[UR4], R24, gsb0 ;  /* 0x01e00000041879f0 */ /* 0x000fe20008001818 */
[----:B------:R-:W-:Y:S02]  /*1c40*/  UIADD3 UR4, UR11, 0x4, URZ ;  /* 0x000000040b047890 */ /* 0x000fe4000fffe03f */
[----:B------:R-:W-:Y:S01]  /*1c50*/  UIADD3 UR6, UR10, 0x4, URZ ;  /* 0x000000040a067890 */ /* 0x000fe2000fffe03f */
[----:B------:R-:W-:Y:S01]  /*1c60*/  UMOV UR5, 0x40000040 ;  /* 0x4000004000057882 */ /* 0x000fe20000000000 */
[----:B------:R-:W-:Y:S01]  /*1c70*/  UMOV UR7, 0x40000040 ;  /* 0x4000004000077882 */ /* 0x000fe20000000000 */
[----:B------:R-:W-:Y:S02]  /*1c80*/  WARPGROUP.DEPBAR.LE gsb0, 0x0 ;  /* 0x00008000000079c5 */ /* 0x000fe40000010000 */
        /* <DEDUP_REMOVED lines=36> */
[----:B------:R-:W-:Y:S03]  /*1ed0*/  HGMMA.64x128x16.F32.BF16 R24, gdesc[UR4], R24, gsb0 ;  /* 0x01e00000041879f0 */ /* 0x000fe60008001818 */
[----:B------:R-:W-:Y:S02]  /*1ee0*/  WARPGROUP.DEPBAR.LE gsb0, 0x0 ;  /* 0x00008000000079c5 */ /* 0x000fe40000010000 */
[----:B------:R-:W-:Y:S05]  /*1ef0*/  @!P2 BRA `(.L_x_24) ;  /* 0x000000040088a947 */ /* 0x000fea0003800000 */
[----:B------:R-:W-:Y:S01]  /*1f00*/  UIADD3 UR10, UR45, 0x1, URZ ;  /* 0x000000012d0a7890 */ /* 0x000fe2000fffe03f */
[----:B01----:R-:W-:Y:S02]  /*1f10*/  IMAD.U32 R0, RZ, RZ, UR46 ;  /* 0x0000002eff007e24 */ /* 0x003fe4000f8e00ff */
[----:B------:R-:W-:Y:S01]  /*1f20*/  IMAD.U32 R3, RZ, RZ, UR45 ;  /* 0x0000002dff037e24 */ /* 0x000fe2000f8e00ff */
[----:B------:R-:W-:-:S04]  /*1f30*/  UISETP.NE.AND UP0, UPT, UR10, 0x4, UPT ;  /* 0x000000040a00788c */ /* 0x000fc8000bf05270 */
[----:B------:R-:W-:Y:S02]  /*1f40*/  USEL UR4, URZ, 0x1, UP0 ;  /* 0x000000013f047887 */ /* 0x000fe40008000000 */
[----:B------:R-:W-:Y:S02]  /*1f50*/  USEL UR10, UR10, URZ, UP0 ;  /* 0x0000003f0a0a7287 */ /* 0x000fe40008000000 */
[----:B------:R-:W-:-:S06]  /*1f60*/  ULOP3.LUT UR4, UR48, UR4, URZ, 0x3c, !UPT ;  /* 0x0000000430047292 */ /* 0x000fcc000f8e3c3f */
[----:B------:R-:W-:-:S07]  /*1f70*/  IMAD.U32 R6, RZ, RZ, UR4 ;  /* 0x00000004ff067e24 */ /* 0x000fce000f8e00ff */
.L_x_31:
[----:B------:R-:W-:Y:S05]  /*1f80*/  @!P0 BRA `(.L_x_25) ;  /* 0x0000000000048947 */ /* 0x000fea0003800000 */
[----:B------:R-:W-:Y:S01]  /*1f90*/  BPT.TRAP 0x1 ;  /* 0x000000040000795c */ /* 0x000fe20000300000 */
.L_x_25:
[----:B------:R-:W-:Y:S01]  /*1fa0*/  ULEA UR4, UR10, UR42, 0x3 ;  /* 0x0000002a0a047291 */ /* 0x000fe2000f8e183f */
[----:B------:R-:W-:-:S08]  /*1fb0*/  SHF.L.U32 R4, R6, 0x1f, RZ ;  /* 0x0000001f06047819 */ /* 0x000fd000000006ff */
[----:B------:R0:W1:Y:S01]  /*1fc0*/  SYNCS.PHASECHK.TRANS64.TRYWAIT P1, [UR4], R4 ;  /* 0x00000004ff0075a7 */ /* 0x0000620008020144 */
[----:B------:R-:W-:Y:S05]  /*1fd0*/  @!P0 BRA `(.L_x_26) ;  /* 0x0000000000048947 */ /* 0x000fea0003800000 */
[----:B------:R-:W-:Y:S01]  /*1fe0*/  BPT.TRAP 0x1 ;  /* 0x000000040000795c */ /* 0x000fe20000300000 */
.L_x_26:
[----:B-1----:R-:W-:Y:S05]  /*1ff0*/  @P1 BRA `(.L_x_27) ;  /* 0x0000000000081947 */ /* 0x002fea0003800000 */
[----:B------:R-:W1:Y:S02]  /*2000*/  SYNCS.PHASECHK.TRANS64.TRYWAIT P1, [UR4], R4 ;  /* 0x00000004ff0075a7 */ /* 0x000e640008020144 */
[----:B-1----:R-:W-:Y:S05]  /*2010*/  @!P1 BRA `(.L_x_28) ;  /* 0x0000006000149947 */ /* 0x002fea0003800000 */
.L_x_27:
[----:B------:R-:W-:Y:S01]  /*2020*/  ULEA UR12, UR10, UR8, 0xa ;  /* 0x000000080a0c7291 */ /* 0x000fe2000f8e503f */
[----:B------:R-:W-:Y:S01]  /*2030*/  WARPGROUP.ARRIVE ;  /* 0x00000000000079c5 */ /* 0x000fe20000000000 */
[----:B------:R-:W-:Y:S01]  /*2040*/  ULEA UR11, UR10, UR9, 0xb ;  /* 0x000000090a0b7291 */ /* 0x000fe2000f8e583f */
[----:B------:R-:W-:Y:S01]  /*2050*/  UMOV UR5, 0x40000040 ;  /* 0x4000004000057882 */ /* 0x000fe20000000000 */
[----:B------:R-:W-:-:S03]  /*2060*/  UMOV UR7, 0x40000040 ;  /* 0x4000004000077882 */ /* 0x000fc60000000000 */
[----:B------:R-:W-:Y:S02]  /*2070*/  UMOV UR4, UR12 ;  /* 0x0000000c00047c82 */ /* 0x000fe40008000000 */
[----:B------:R-:W-:Y:S02]  /*2080*/  UMOV UR6, UR11 ;  /* 0x0000000b00067c82 */ /* 0x000fe40008000000 */
[----:B------:R-:W-:Y:S01]  /*2090*/  HGMMA.64x128x16.F32.BF16 R24, gdesc[UR4], R24, gsb0 ;  /* 0x01e00000041879f0 */ /* 0x000fe20008001818 */
        /* <DEDUP_REMOVED lines=51> */
[----:B------:R-:W-:Y:S01]  /*23d0*/  BPT.TRAP 0x1 ;  /* 0x000000040000795c */ /* 0x000fe20000300000 */
.L_x_29:
[----:B------:R-:W-:Y:S01]  /*23e0*/  ISETP.NE.AND P1, PT, R23, RZ, PT ;  /* 0x000000ff1700720c */ /* 0x000fe20003f25270 */
[----:B------:R-:W-:-:S12]  /*23f0*/  UISETP.GT.U32.AND UP0, UPT, UR40, 0x1, UPT ;  /* 0x000000012800788c */ /* 0x000fd8000bf04070 */
[----:B01----:R-:W-:-:S05]  /*2400*/  @P1 LEA R4, R3, UR42, 0x3 ;  /* 0x0000002a03041c11 */ /* 0x003fca000f8e18ff */
[----:B------:R-:W-:-:S05]  /*2410*/  @P1 VIADD R5, R4, 0x20 ;  /* 0x0000002004051836 */ /* 0x000fca0000000000 */
[----:B------:R-:W-:-:S04]  /*2420*/  @P1 PRMT R5, R22, 0x654, R5 ;  /* 0x0000065416051816 */ /* 0x000fc80000000005 */
[----:B------:R0:W-:Y:S01]  /*2430*/  @P1 SYNCS.ARRIVE.TRANS64.RED.A1T0 RZ, [R5+URZ], RZ ;  /* 0x000000ff05ff19a7 */ /* 0x0001e2000810043f */
[----:B------:R-:W-:-:S13]  /*2440*/  PLOP3.LUT P1, PT, PT, PT, UP0, 0x80, 0x0 ;  /* 0x000000000000781c */ /* 0x000fda0003f2f008 */
[----:B0-----:R-:W-:Y:S05]  /*2450*/  @P1 BRA `(.L_x_30) ;  /* 0x0000000000041947 */ /* 0x001fea0003800000 */
[----:B------:R-:W-:Y:S01]  /*2460*/  BPT.TRAP 0x1 ;  /* 0x000000040000795c */ /* 0x000fe20000300000 */
.L_x_30:
[----:B------:R-:W-:Y:S01]  /*2470*/  UIADD3 UR10, UR10, 0x1, URZ ;  /* 0x000000010a0a7890 */ /* 0x000fe2000fffe03f */
[C---:B------:R-:W-:Y:S01]  /*2480*/  ISETP.GT.AND P2, PT, R0.reuse, 0x1, PT ;  /* 0x000000010000780c */ /* 0x040fe20003f44270 */
[----:B------:R-:W-:Y:S02]  /*2490*/  VIADD R3, R3, 0x1 ;  /* 0x0000000103037836 */ /* 0x000fe40000000000 */
[----:B------:R-:W-:Y:S01]  /*24a0*/  UISETP.NE.AND UP0, UPT, UR10, 0x4, UPT ;  /* 0x000000040a00788c */ /* 0x000fe2000bf05270 */
[----:B------:R-:W-:Y:S02]  /*24b0*/  VIADD R0, R0, 0xffffffff ;  /* 0xffffffff00007836 */ /* 0x000fe40000000000 */
[C---:B------:R-:W-:Y:S01]  /*24c0*/  ISETP.NE.AND P1, PT, R3.reuse, 0x4, PT ;  /* 0x000000040300780c */ /* 0x040fe20003f25270 */
[----:B------:R-:W-:Y:S02]  /*24d0*/  USEL UR4, URZ, 0x1, UP0 ;  /* 0x000000013f047887 */ /* 0x000fe40008000000 */
[----:B------:R-:W-:Y:S01]  /*24e0*/  USEL UR10, UR10, URZ, UP0 ;  /* 0x0000003f0a0a7287 */ /* 0x000fe20008000000 */
[----:B------:R-:W-:-:S03]  /*24f0*/  SEL R3, R3, RZ, P1 ;  /* 0x000000ff03037207 */ /* 0x000fc60000800000 */
[----:B------:R-:W-:Y:S01]  /*2500*/  LOP3.LUT R6, R6, UR4, RZ, 0x3c, !PT ;  /* 0x0000000406067c12 */ /* 0x000fe2000f8e3cff */
[----:B------:R-:W-:Y:S07]  /*2510*/  @P2 BRA `(.L_x_31) ;  /* 0xfffffff800982947 */ /* 0x000fee000383ffff */
.L_x_24:
[----:B01----:R-:W0:Y:S01]  /*2520*/  LDC R0, c[0x0][0x28c] ;  /* 0x0000a300ff007b82 */ /* 0x003e220000000800 */
[----:B------:R1:W-:Y:S01]  /*2530*/  SYNCS.ARRIVE.TRANS64.A1T0 RZ, [R101+UR50], RZ ;  /* 0x000000ff65ff79a7 */ /* 0x0003e20008100032 */
[----:B0-----:R-:W-:-:S13]  /*2540*/  ISETP.GE.AND P1, PT, R0, 0x1, PT ;  /* 0x000000010000780c */ /* 0x001fda0003f26270 */
[----:B-1----:R-:W-:Y:S05]  /*2550*/  @!P1 BRA `(.L_x_32) ;  /* 0x0000000000409947 */ /* 0x002fea0003800000 */
[----:B------:R-:W-:Y:S05]  /*2560*/  @!P0 BRA `(.L_x_33) ;  /* 0x0000000000048947 */ /* 0x000fea0003800000 */
[----:B------:R-:W-:Y:S01]  /*2570*/  BPT.TRAP 0x1 ;  /* 0x000000040000795c */ /* 0x000fe20000300000 */
.L_x_33:
[----:B------:R-:W-:Y:S01]  /*2580*/  ISETP.NE.AND P0, PT, R23, RZ, PT ;  /* 0x000000ff1700720c */ /* 0x000fe20003f05270 */
[----:B------:R-:W-:-:S12]  /*2590*/  IMAD.U32 R3, RZ, RZ, UR42 ;  /* 0x0000002aff037e24 */ /* 0x000fd8000f8e00ff */
[----:B------:R-:W-:-:S05]  /*25a0*/  VOTEU.ANY UP0, P0 ;  /* 0x00000000003f7886 */ /* 0x000fca0000000100 */
[----:B------:R-:W-:Y:S02]  /*25b0*/  @UP0 UIADD3 UR4, UR46, UR45, URZ ;  /* 0x0000002d2e040290 */ /* 0x000fe4000fffe03f */
[----:B------:R-:W-:-:S04]  /*25c0*/  UISETP.GT.U32.AND UP0, UPT, UR40, 0x1, UPT ;  /* 0x000000012800788c */ /* 0x000fc8000bf04070 */
[----:B------:R-:W-:-:S04]  /*25d0*/  IMAD.U32 R0, RZ, RZ, UR4 ;  /* 0x00000004ff007e24 */ /* 0x000fc8000f8e00ff */
[----:B------:R-:W-:-:S05]  /*25e0*/  @P0 IMAD.SHL.U32 R0, R0, 0x8, RZ ;  /* 0x0000000800000824 */ /* 0x000fca00078e00ff */
[----:B------:R-:W-:-:S04]  /*25f0*/  @P0 LOP3.LUT R0, R0, 0x18, RZ, 0xc0, !PT ;  /* 0x0000001800000812 */ /* 0x000fc800078ec0ff */
[----:B------:R-:W-:-:S04]  /*2600*/  @P0 IADD3 R3, R3, 0x20, R0 ;  /* 0x0000002003030810 */ /* 0x000fc80007ffe000 */
[----:B------:R-:W-:-:S04]  /*2610*/  @P0 PRMT R3, R22, 0x654, R3 ;  /* 0x0000065416030816 */ /* 0x000fc80000000003 */
[----:B------:R0:W-:Y:S01]  /*2620*/  @P0 SYNCS.ARRIVE.TRANS64.RED.A1T0 RZ, [R3+URZ], RZ ;  /* 0x000000ff03ff09a7 */ /* 0x0001e2000810043f */
[----:B------:R-:W-:-:S13]  /*2630*/  PLOP3.LUT P0, PT, PT, PT, UP0, 0x80, 0x0 ;  /* 0x000000000000781c */ /* 0x000fda0003f0f008 */
[----:B0-----:R-:W-:Y:S05]  /*2640*/  @P0 BRA `(.L_x_32) ;  /* 0x0000000000040947 */ /* 0x001fea0003800000 */
[----:B------:R-:W-:Y:S01]  /*2650*/  BPT.TRAP 0x1 ;  /* 0x000000040000795c */ /* 0x000fe20000300000 */
.L_x_32:
[----:B------:R-:W-:Y:S02]  /*2660*/  SHF.L.U32 R0, R100, 0x1f, RZ ;  /* 0x0000001f64007819 */ /* 0x000fe400000006ff */
[----:B------:R-:W-:Y:S02]  /*2670*/  SHF.R.S32.HI R9, RZ, 0x1f, R19 ;  /* 0x0000001fff097819 */ /* 0x000fe40000011413 */
[----:B------:R-:W0:Y:S02]  /*2680*/  SYNCS.PHASECHK.TRANS64.TRYWAIT P0, [R97+URZ+0x8], R0 ;  /* 0x00000800610075a7 */ /* 0x000e24000800017f */
[----:B0-----:R-:W-:Y:S05]  /*2690*/  @!P0 BRA `(.L_x_34) ;  /* 0x00000058008c8947 */ /* 0x001fea0003800000 */
.L_x_188:
[----:B------:R-:W-:Y:S01]  /*26a0*/  ULDC.64 UR4, c[0x0][0x5d0] ;  /* 0x0001740000047ab9 */ /* 0x000fe20000000a00 */
[----:B------:R-:W-:Y:S01]  /*26b0*/  ULDC UR6, c[0x0][0x284] ;  /* 0x0000a10000067ab9 */ /* 0x000fe20000000800 */
[----:B0-----:R-:W-:Y:S02]  /*26c0*/  IMAD R0, R9, UR4, RZ ;  /* 0x0000000409007c24 */ /* 0x001fe4000f8e02ff */
[----:B------:R-:W-:Y:S02]  /*26d0*/  IMAD.SHL.U32 R10, R2, 0x80, RZ ;  /* 0x00000080020a7824 */ /* 0x000fe400078e00ff */
[C---:B------:R-:W-:Y:S02]  /*26e0*/  IMAD R5, R19.reuse, UR5, R0 ;  /* 0x0000000513057c24 */ /* 0x040fe4000f8e0200 */
[----:B------:R-:W-:Y:S01]  /*26f0*/  IMAD.SHL.U32 R0, R18, 0x40, RZ ;  /* 0x0000004012007824 */ /* 0x000fe200078e00ff */
[----:B------:R-:W-:Y:S01]  /*2700*/  SHF.R.S32.HI R11, RZ, 0x1f, R10 ;  /* 0x0000001fff0b7819 */ /* 0x000fe2000001140a */
[----:B------:R-:W-:Y:S01]  /*2710*/  IMAD.WIDE.U32 R2, R19, UR4, R92 ;  /* 0x0000000413027c25 */ /* 0x000fe2000f8e005c */
[----:B------:R-:W-:-:S02]  /*2720*/  ULDC.64 UR4, c[0x0][0x5c8] ;  /* 0x0001720000047ab9 */ /* 0x000fc40000000a00 */
[----:B------:R-:W-:Y:S01]  /*2730*/  ISETP.GE.AND P0, PT, R0, UR6, PT ;  /* 0x0000000600007c0c */ /* 0x000fe2000bf06270 */
[----:B------:R-:W-:Y:S01]  /*2740*/  ULDC UR6, c[0x0][0x288] ;  /* 0x0000a20000067ab9 */ /* 0x000fe20000000800 */
[----:B------:R-:W-:Y:S01]  /*2750*/  IADD3 R2, P1, R10, R2, RZ ;  /* 0x000000020a027210 */ /* 0x000fe20007f3e0ff */
[----:B------:R-:W-:Y:S01]  /*2760*/  IMAD.WIDE R20, R18, 0x40, R90 ;  /* 0x0000004012147825 */ /* 0x000fe200078e025a */
[----:B------:R-:W-:Y:S02]  /*2770*/  ISETP.GE.OR P0, PT, R10, UR6, P0 ;  /* 0x000000060a007c0c */ /* 0x000fe40008706670 */
[----:B------:R-:W-:Y:S01]  /*2780*/  IADD3.X R3, R11, R3, R5, P1, !PT ;  /* 0x000000030b037210 */ /* 0x000fe20000ffe405 */
[----:B------:R-:W-:-:S04]  /*2790*/  IMAD R7, R21, UR4, RZ ;  /* 0x0000000415077c24 */ /* 0x000fc8000f8e02ff */
[C---:B------:R-:W-:Y:S02]  /*27a0*/  IMAD R7, R20.reuse, UR5, R7 ;  /* 0x0000000514077c24 */ /* 0x040fe4000f8e0207 */
[----:B------:R-:W-:-:S04]  /*27b0*/  IMAD.WIDE.U32 R102, R20, UR4, R2 ;  /* 0x0000000414667c25 */ /* 0x000fc8000f8e0002 */
[----:B------:R-:W-:Y:S05]  /*27c0*/  @P0 BRA `(.L_x_35) ;  /* 0x0000003c00e00947 */ /* 0x000fea0003800000 */
[----:B-----5:R-:W-:Y:S01]  /*27d0*/  FSETP.NEU.AND P1, PT, R89, RZ, PT ;  /* 0x000000ff5900720b */ /* 0x020fe20003f2d000 */
[----:B------:R-:W-:Y:S01]  /*27e0*/  IMAD.IADD R14, R96, 0x1, -R10 ;  /* 0x00000001600e7824 */ /* 0x000fe200078e0a0a */
[----:B------:R-:W-:Y:S01]  /*27f0*/  BSSY B0, `(.L_x_35) ;  /* 0x00003f5000007945 */ /* 0x000fe20003800000 */
[----:B------:R-:W-:Y:S02]  /*2800*/  IMAD.IADD R0, R99, 0x1, -R0 ;  /* 0x0000000163007824 */ /* 0x000fe400078e0a00 */
[----:B------:R-:W-:Y:S01]  /*2810*/  IMAD.IADD R7, R103, 0x1, R7 ;  /* 0x0000000167077824 */ /* 0x000fe200078e0207 */
[----:B------:R-:W-:-:S04]  /*2820*/  ISETP.GT.AND P0, PT, R14, RZ, PT ;  /* 0x000000ff0e00720c */ /* 0x000fc80003f04270 */
[----:B------:R-:W-:-:S03]  /*2830*/  ISETP.GT.AND P2, PT, R0, RZ, P0 ;  /* 0x000000ff0000720c */ /* 0x000fc60000744270 */
[----:B------:R-:W-:Y:S10]  /*2840*/  @!P1 BRA `(.L_x_36) ;  /* 0x0000002c00249947 */ /* 0x000ff40003800000 */
[----:B------:R-:W0:Y:S01]  /*2850*/  LDC.64 R104, c[0x0][0x5b8] ;  /* 0x00016e00ff687b82 */ /* 0x000e220000000a00 */
[----:B------:R-:W-:-:S07]  /*2860*/  ULDC.64 UR4, c[0x0][0x5c0] ;  /* 0x0001700000047ab9 */ /* 0x000fce0000000a00 */
[----:B------:R-:W1:Y:S08]  /*2870*/  LDC.64 R106, c[0x0][0x5b0] ;  /* 0x00016c00ff6a7b82 */ /* 0x000e700000000a00 */
[----:B------:R-:W2:Y:S01]  /*2880*/  LDC.64 R108, c[0x0][0x5a8] ;  /* 0x00016a00ff6c7b82 */ /* 0x000ea20000000a00 */
[-C--:B0-----:R-:W-:Y:S02]  /*2890*/  IMAD R4, R9, R104.reuse, RZ ;  /* 0x0000006809047224 */ /* 0x081fe400078e02ff */
[----:B------:R-:W-:-:S04]  /*28a0*/  IMAD.WIDE.U32 R2, R19, R104, R92 ;  /* 0x0000006813027225 */ /* 0x000fc800078e005c */
[----:B------:R-:W-:Y:S01]  /*28b0*/  IMAD R103, R19, R105, R4 ;  /* 0x0000006913677224 */ /* 0x000fe200078e0204 */
[----:B------:R-:W-:Y:S01]  /*28c0*/  IADD3 R4, P1, R10, R2, RZ ;  /* 0x000000020a047210 */ /* 0x000fe20007f3e0ff */
[----:B-1----:R-:W-:-:S03]  /*28d0*/  IMAD R2, R21, R106, RZ ;  /* 0x0000006a15027224 */ /* 0x002fc600078e02ff */
[----:B------:R-:W-:Y:S01]  /*28e0*/  IADD3.X R5, R11, R3, R103, P1, !PT ;  /* 0x000000030b057210 */ /* 0x000fe20000ffe467 */
[C---:B------:R-:W-:Y:S02]  /*28f0*/  IMAD R105, R20.reuse, R107, R2 ;  /* 0x0000006b14697224 */ /* 0x040fe400078e0202 */
[----:B------:R-:W-:-:S04]  /*2900*/  IMAD.WIDE.U32 R2, R20, R106, R4 ;  /* 0x0000006a14027225 */ /* 0x000fc800078e0004 */
[----:B------:R-:W-:Y:S01]  /*2910*/  IMAD.IADD R3, R3, 0x1, R105 ;  /* 0x0000000103037824 */ /* 0x000fe200078e0269 */
[----:B--2---:R-:W-:-:S04]  /*2920*/  LEA R8, P1, R2, R108, 0x1 ;  /* 0x0000006c02087211 */ /* 0x004fc800078208ff */
[----:B------:R-:W-:-:S05]  /*2930*/  LEA.HI.X R9, R2, R109, R3, 0x1, P1 ;  /* 0x0000006d02097211 */ /* 0x000fca00008f0c03 */
[----:B------:R-:W2:Y:S01]  /*2940*/  @P2 LDG.E.LTC128B.U16 R15, desc[UR54][R8.64] ;  /* 0x00000036080f2981 */ /* 0x000ea2000c1e1520 */
[----:B------:R-:W-:Y:S01]  /*2950*/  IMAD.WIDE.U32 R2, R20, R106, R10 ;  /* 0x0000006a14027225 */ /* 0x000fe200078e000a */
[----:B------:R-:W-:Y:S02]  /*2960*/  BSSY B1, `(.L_x_37) ;  /* 0x0000015000017945 */ /* 0x000fe40003800000 */
[----:B------:R-:W-:-:S04]  /*2970*/  IADD3 R12, P1, R92, R2, RZ ;  /* 0x000000025c0c7210 */ /* 0x000fc80007f3e0ff */
[----:B------:R-:W-:Y:S02]  /*2980*/  IADD3.X R13, R93, R105, R3, P1, !PT ;  /* 0x000000695d0d7210 */ /* 0x000fe40000ffe403 */
[----:B------:R-:W-:Y:S01]  /*2990*/  LEA R6, P1, R102, UR4, 0x1 ;  /* 0x0000000466067c11 */ /* 0x000fe2000f8208ff */
[----:B------:R-:W-:-:S03]  /*29a0*/  IMAD.WIDE.U32 R12, R19, R104, R12 ;  /* 0x00000068130c7225 */ /* 0x000fc600078e000c */
[----:B------:R-:W-:Y:S02]  /*29b0*/  LEA.HI.X R7, R102, UR5, R7, 0x1, P1 ;  /* 0x0000000566077c11 */ /* 0x000fe400088f0c07 */
[----:B------:R-:W-:-:S04]  /*29c0*/  ISETP.GT.AND P1, PT, R14, 0x1, PT ;  /* 0x000000010e00780c */ /* 0x000fc80003f24270 */
[----:B------:R-:W-:Y:S01]  /*29d0*/  ISETP.GT.AND P3, PT, R0, RZ, P1 ;  /* 0x000000ff0000720c */ /* 0x000fe20000f64270 */
[----:B--2---:R-:W-:-:S04]  /*29e0*/  IMAD.U32 R2, R15, 0x10000, RZ ;  /* 0x000100000f027824 */ /* 0x004fc800078e00ff */
[----:B------:R-:W-:Y:S01]  /*29f0*/  FMUL R3, R2, R89 ;  /* 0x0000005902037220 */ /* 0x000fe20000400000 */
[----:B------:R-:W-:-:S03]  /*2a00*/  LEA R2, P4, R12, R108, 0x1 ;  /* 0x0000006c0c027211 */ /* 0x000fc600078808ff */
[----:B------:R-:W-:-:S05]  /*2a10*/  FFMA R3, R24, R88, R3 ;  /* 0x0000005818037223 */ /* 0x000fca0000000003 */
[----:B------:R-:W-:Y:S01]  /*2a20*/  F2FP.BF16.F32.PACK_AB R8, RZ, R3 ;  /* 0x00000003ff08723e */ /* 0x000fe200000010ff */
[----:B------:R-:W-:-:S03]  /*2a30*/  IMAD.IADD R3, R103, 0x1, R13 ;  /* 0x0000000167037824 */ /* 0x000fc600078e020d */
[----:B------:R-:W-:Y:S01]  /*2a40*/  PRMT R9, R8, 0x7610, R9 ;  /* 0x0000761008097816 */ /* 0x000fe20000000009 */
[----:B------:R-:W-:Y:S01]  /*2a50*/  IMAD.SHL.U32 R8, R106, 0x8, RZ ;  /* 0x000000086a087824 */ /* 0x000fe200078e00ff */
[----:B------:R-:W-:-:S03]  /*2a60*/  LEA.HI.X R3, R12, R109, R3, 0x1, P4 ;  /* 0x0000006d0c037211 */ /* 0x000fc600020f0c03 */
[----:B------:R0:W-:Y:S02]  /*2a70*/  @P2 STG.E.U16 desc[UR54][R6.64], R9 ;  /* 0x0000000906002986 */ /* 0x0001e4000c101536 */
[----:B0-----:R-:W-:Y:S01]  /*2a80*/  SHF.L.U64.HI R9, R106, 0x3, R107 ;  /* 0x000000036a097819 */ /* 0x001fe2000001026b */
[----:B------:R-:W-:Y:S06]  /*2a90*/  @!P3 BRA `(.L_x_38) ;  /* 0x000000000004b947 */ /* 0x000fec0003800000 */
[----:B------:R0:W5:Y:S02]  /*2aa0*/  LDG.E.LTC128B.U16 R15, desc[UR54][R2.64+0x2] ;  /* 0x00000236020f7981 */ /* 0x000164000c1e1520 */
.L_x_38:
[----:B------:R-:W-:Y:S05]  /*2ab0*/  BSYNC B1 ;  /* 0x0000000000017941 */ /* 0x000fea0003800000 */
.L_x_37:
[----:B------:R-:W-:Y:S01]  /*2ac0*/  IMAD.WIDE.U32 R8, R20, R106, R8 ;  /* 0x0000006a14087225 */ /* 0x000fe200078e0008 */
[----:B------:R-:W-:-:S03]  /*2ad0*/  ISETP.GT.AND P0, PT, R0, 0x8, P0 ;  /* 0x000000080000780c */ /* 0x000fc60000704270 */
[----:B-----5:R-:W-:Y:S01]  /*2ae0*/  IMAD.U32 R12, R15, 0x10000, RZ ;  /* 0x000100000f0c7824 */ /* 0x020fe200078e00ff */
[----:B------:R-:W-:Y:S01]  /*2af0*/  IADD3 R4, P2, R4, R8, RZ ;  /* 0x0000000804047210 */ /* 0x000fe20007f5e0ff */
[----:B------:R-:W-:Y:S02]  /*2b00*/  IMAD.IADD R105, R105, 0x1, R9 ;  /* 0x0000000169697824 */ /* 0x000fe400078e0209 */
[----:B------:R-:W-:Y:S02]  /*2b10*/  FMUL R12, R12, R89 ;  /* 0x000000590c0c7220 */ /* 0x000fe40000400000 */
[----:B------:R-:W-:Y:S02]  /*2b20*/  IMAD.X R5, R105, 0x1, R5, P2 ;  /* 0x0000000169057824 */ /* 0x000fe400010e0605 */
[----:B------:R-:W-:Y:S01]  /*2b30*/  FFMA R25, R25, R88, R12 ;  /* 0x0000005819197223 */ /* 0x000fe2000000000c */
[----:B------:R-:W-:-:S04]  /*2b40*/  LEA R12, P2, R4, R108, 0x1 ;  /* 0x0000006c040c7211 */ /* 0x000fc800078408ff */
[----:B------:R-:W-:Y:S01]  /*2b50*/  LEA.HI.X R13, R4, R109, R5, 0x1, P2 ;  /* 0x0000006d040d7211 */ /* 0x000fe200010f0c05 */
[----:B------:R-:W-:Y:S01]  /*2b60*/  @P3 IMAD.MOV.U32 R4, RZ, RZ, R6 ;  /* 0x000000ffff043224 */ /* 0x000fe200078e0006 */
[----:B------:R-:W-:Y:S01]  /*2b70*/  F2FP.BF16.F32.PACK_AB R25, RZ, R25 ;  /* 0x00000019ff19723e */ /* 0x000fe200000010ff */
[----:B------:R-:W-:-:S05]  /*2b80*/  @P3 IMAD.MOV.U32 R5, RZ, RZ, R7 ;  /* 0x000000ffff053224 */ /* 0x000fca00078e0007 */
[----:B------:R1:W-:Y:S04]  /*2b90*/  @P3 STG.E.U16 desc[UR54][R4.64+0x2], R25 ;  /* 0x0000021904003986 */ /* 0x0003e8000c101536 */
[----:B------:R-:W2:Y:S01]  /*2ba0*/  @P0 LDG.E.LTC128B.U16 R15, desc[UR54][R12.64] ;  /* 0x000000360c0f0981 */ /* 0x000ea2000c1e1520 */
[----:B------:R-:W-:Y:S01]  /*2bb0*/  IADD3 R10, P2, P3, R92, R8, R10 ;  /* 0x000000085c0a7210 */ /* 0x000fe20007b5e00a */
[----:B------:R-:W-:Y:S01]  /*2bc0*/  BSSY B1, `(.L_x_39) ;  /* 0x0000011000017945 */ /* 0x000fe20003800000 */
[----:B------:R-:W-:Y:S02]  /*2bd0*/  ISETP.GT.AND P1, PT, R0, 0x8, P1 ;  /* 0x000000080000780c */ /* 0x000fe40000f24270 */
[----:B------:R-:W-:-:S03]  /*2be0*/  IADD3.X R11, R93, R105, R11, P2, P3 ;  /* 0x000000695d0b7210 */ /* 0x000fc600017e640b */
[----:B------:R-:W-:Y:S01]  /*2bf0*/  IMAD.WIDE.U32 R10, R19, R104, R10 ;  /* 0x00000068130a7225 */ /* 0x000fe200078e000a */
[----:B------:R-:W-:-:S03]  /*2c00*/  SHF.L.U64.HI R19, R95, 0x1, R94 ;  /* 0x000000015f137819 */ /* 0x000fc6000001025e */
[----:B------:R-:W-:Y:S01]  /*2c10*/  IMAD.IADD R11, R103, 0x1, R11 ;  /* 0x00000001670b7824 */ /* 0x000fe200078e020b */
[----:B-1----:R-:W-:-:S04]  /*2c20*/  LEA R4, P3, R10, R108, 0x1 ;  /* 0x0000006c0a047211 */ /* 0x002fc800078608ff */
[----:B------:R-:W-:Y:S01]  /*2c30*/  LEA.HI.X R5, R10, R109, R11, 0x1, P3 ;  /* 0x0000006d0a057211 */ /* 0x000fe200018f0c0b */
[----:B--2---:R-:W-:-:S04]  /*2c40*/  IMAD.U32 R8, R15, 0x10000, RZ ;  /* 0x000100000f087824 */ /* 0x004fc800078e00ff */
[----:B------:R-:W-:Y:S01]  /*2c50*/  FMUL R9, R8, R89 ;  /* 0x0000005908097220 */ /* 0x000fe20000400000 */
[----:B------:R-:W-:-:S03]  /*2c60*/  LEA R8, P2, R95, R6, 0x1 ;  /* 0x000000065f087211 */ /* 0x000fc600078408ff */
[----:B------:R-:W-:-:S05]  /*2c70*/  FFMA R9, R26, R88, R9 ;  /* 0x000000581a097223 */ /* 0x000fca0000000009 */
[----:B------:R-:W-:Y:S01]  /*2c80*/  F2FP.BF16.F32.PACK_AB R12, RZ, R9 ;  /* 0x00000009ff0c723e */ /* 0x000fe200000010ff */
[----:B------:R-:W-:-:S05]  /*2c90*/  IMAD.X R9, R19, 0x1, R7, P2 ;  /* 0x0000000113097824 */ /* 0x000fca00010e0607 */
[----:B------:R1:W-:Y:S01]  /*2ca0*/  @P0 STG.E.U16 desc[UR54][R8.64], R12 ;  /* 0x0000000c08000986 */ /* 0x0003e2000c101536 */
[----:B------:R-:W-:Y:S05]  /*2cb0*/  @!P1 BRA `(.L_x_40) ;  /* 0x0000000000049947 */ /* 0x000fea0003800000 */
[----:B------:R2:W5:Y:S02]  /*2cc0*/  LDG.E.LTC128B.U16 R15, desc[UR54][R4.64+0x2] ;  /* 0x00000236040f7981 */ /* 0x000564000c1e1520 */
.L_x_40:
[----:B------:R-:W-:Y:S05]  /*2cd0*/  BSYNC B1 ;  /* 0x0000000000017941 */ /* 0x000fea0003800000 */
.L_x_39:
[----:B-----5:R-:W-:Y:S01]  /*2ce0*/  IMAD.U32 R10, R15, 0x10000, RZ ;  /* 0x000100000f0a7824 */ /* 0x020fe200078e00ff */
[----:B------:R-:W-:Y:S01]  /*2cf0*/  ISETP.GT.AND P0, PT, R14, 0x8, PT ;  /* 0x000000080e00780c */ /* 0x000fe20003f04270 */
[----:B------:R-:W-:Y:S02]  /*2d00*/  BSSY B1, `(.L_x_41) ;  /* 0x0000008000017945 */ /* 0x000fe40003800000 */
[----:B------:R-:W-:Y:S01]  /*2d10*/  FMUL R10, R10, R89 ;  /* 0x000000590a0a7220 */ /* 0x000fe20000400000 */
[----:B------:R-:W-:-:S03]  /*2d20*/  ISETP.GT.AND P2, PT, R0, RZ, P0 ;  /* 0x000000ff0000720c */ /* 0x000fc60000744270 */
[----:B------:R-:W-:-:S05]  /*2d30*/  FFMA R10, R27, R88, R10 ;  /* 0x000000581b0a7223 */ /* 0x000fca000000000a */
[----:B------:R-:W-:-:S05]  /*2d40*/  F2FP.BF16.F32.PACK_AB R10, RZ, R10 ;  /* 0x0000000aff0a723e */ /* 0x000fca00000010ff */
[----:B------:R3:W-:Y:S01]  /*2d50*/  @P1 STG.E.U16 desc[UR54][R8.64+0x2], R10 ;  /* 0x0000020a08001986 */ /* 0x0007e2000c101536 */
[----:B------:R-:W-:Y:S05]  /*2d60*/  @!P2 BRA `(.L_x_42) ;  /* 0x000000000004a947 */ /* 0x000fea0003800000 */
[----:B------:R4:W5:Y:S02]  /*2d70*/  LDG.E.LTC128B.U16 R15, desc[UR54][R2.64+0x10] ;  /* 0x00001036020f7981 */ /* 0x000964000c1e1520 */
.L_x_42:
[----:B------:R-:W-:Y:S05]  /*2d80*/  BSYNC B1 ;  /* 0x0000000000017941 */ /* 0x000fea0003800000 */
.L_x_41:
[----:B---3-5:R-:W-:Y:S01]  /*2d90*/  IMAD.U32 R10, R15, 0x10000, RZ ;  /* 0x000100000f0a7824 */ /* 0x028fe200078e00ff */
        /* <DEDUP_REMOVED lines=9> */
.L_x_44:
[----:B------:R-:W-:Y:S05]  /*2e30*/  BSYNC B1 ;  /* 0x0000000000017941 */ /* 0x000fea0003800000 */
.L_x_43:
[----:B-----5:R-:W-:Y:S01]  /*2e40*/  IMAD.U32 R10, R15, 0x10000, RZ ;  /* 0x000100000f0a7824 */ /* 0x020fe200078e00ff */
[----:B------:R-:W-:Y:S01]  /*2e50*/  ISETP.GT.AND P0, PT, R0, 0x8, P0 ;  /* 0x000000080000780c */ /* 0x000fe20000704270 */
[----:B------:R-:W-:Y:S02]  /*2e60*/  BSSY B1, `(.L_x_45) ;  /* 0x0000007000017945 */ /* 0x000fe40003800000 */
[----:B------:R-:W-:-:S04]  /*2e70*/  FMUL R10, R10, R89 ;  /* 0x000000590a0a7220 */ /* 0x000fc80000400000 */
[----:B------:R-:W-:-:S05]  /*2e80*/  FFMA R10, R29, R88, R10 ;  /* 0x000000581d0a7223 */ /* 0x000fca000000000a */
[----:B------:R-:W-:-:S05]  /*2e90*/  F2FP.BF16.F32.PACK_AB R10, RZ, R10 ;  /* 0x0000000aff0a723e */ /* 0x000fca00000010ff */
[----:B------:R0:W-:Y:S01]  /*2ea0*/  @P3 STG.E.U16 desc[UR54][R6.64+0x12], R10 ;  /* 0x0000120a06003986 */ /* 0x0001e2000c101536 */
[----:B------:R-:W-:Y:S05]  /*2eb0*/  @!P0 BRA `(.L_x_46) ;  /* 0x0000000000048947 */ /* 0x000fea0003800000 */
[----:B------:R0:W5:Y:S02]  /*2ec0*/  LDG.E.LTC128B.U16 R15, desc[UR54][R4.64+0x10] ;  /* 0x00001036040f7981 */ /* 0x000164000c1e1520 */
.L_x_46:
[----:B------:R-:W-:Y:S05]  /*2ed0*/  BSYNC B1 ;  /* 0x0000000000017941 */ /* 0x000fea0003800000 */
.L_x_45:
[----:B0----5:R-:W-:Y:S01]  /*2ee0*/  IMAD.U32 R10, R15, 0x10000, RZ ;  /* 0x000100000f0a7824 */ /* 0x021fe200078e00ff */
[----:B------:R-:W-:Y:S01]  /*2ef0*/  ISETP.GT.AND P1, PT, R0, 0x8, P1 ;  /* 0x000000080000780c */ /* 0x000fe20000f24270 */
[----:B------:R-:W-:Y:S02]  /*2f00*/  BSSY B1, `(.L_x_47) ;  /* 0x0000007000017945 */ /* 0x000fe40003800000 */
[----:B---3--:R-:W-:-:S04]  /*2f10*/  FMUL R11, R10, R89 ;  /* 0x000000590a0b7220 */ /* 0x008fc80000400000 */
[----:B------:R-:W-:-:S05]  /*2f20*/  FFMA R11, R30, R88, R11 ;  /* 0x000000581e0b7223 */ /* 0x000fca000000000b */
[----:B------:R-:W-:-:S05]  /*2f30*/  F2FP.BF16.F32.PACK_AB R11, RZ, R11 ;  /* 0x0000000bff0b723e */ /* 0x000fca00000010ff */
[----:B------:R0:W-:Y:S01]  /*2f40*/  @P0 STG.E.U16 desc[UR54][R8.64+0x10], R11 ;  /* 0x0000100b08000986 */ /* 0x0001e2000c101536 */
[----:B------:R-:W-:Y:S05]  /*2f50*/  @!P1 BRA `(.L_x_48) ;  /* 0x0000000000049947 */ /* 0x000fea0003800000 */
[----:B------:R3:W5:Y:S02]  /*2f60*/  LDG.E.LTC128B.U16 R15, desc[UR54][R4.64+0x12] ;  /* 0x00001236040f7981 */ /* 0x000764000c1e1520 */
.L_x_48:
[----:B------:R-:W-:Y:S05]  /*2f70*/  BSYNC B1 ;  /* 0x0000000000017941 */ /* 0x000fea0003800000 */
.L_x_47:
        /* <DEDUP_REMOVED lines=10> */
.L_x_50:
[----:B------:R-:W-:Y:S05]  /*3020*/  BSYNC B1 ;  /* 0x0000000000017941 */ /* 0x000fea0003800000 */
.L_x_49:
[----:B0----5:R-:W-:Y:S01]  /*3030*/  IMAD.U32 R10, R15, 0x10000, RZ ;  /* 0x000100000f0a7824 */ /* 0x021fe200078e00ff */
        /* <DEDUP_REMOVED lines=9> */
.L_x_52:
[----:B------:R-:W-:Y:S05]  /*30d0*/  BSYNC B1 ;  /* 0x0000000000017941 */ /* 0x000fea0003800000 */
.L_x_51:
        /* <DEDUP_REMOVED lines=9> */
.L_x_54:
[----:B------:R-:W-:Y:S05]  /*3170*/  BSYNC B1 ;  /* 0x0000000000017941 */ /* 0x000fea0003800000 */
.L_x_53:
[----:B0----5:R-:W-:Y:S01]  /*3180*/  IMAD.U32 R10, R15, 0x10000, RZ ;  /* 0x000100000f0a7824 */ /* 0x021fe200078e00ff */
        /* <DEDUP_REMOVED lines=8> */
.L_x_56:
[----:B------:R-:W-:Y:S05]  /*3210*/  BSYNC B1 ;  /* 0x0000000000017941 */ /* 0x000fea0003800000 */
.L_x_55:
        /* <DEDUP_REMOVED lines=10> */
.L_x_58:
[----:B------:R-:W-:Y:S05]  /*32c0*/  BSYNC B1 ;  /* 0x0000000000017941 */ /* 0x000fea0003800000 */
.L_x_57:
        /* <DEDUP_REMOVED lines=10> */
.L_x_60:
[----:B------:R-:W-:Y:S05]  /*3370*/  BSYNC B1 ;  /* 0x0000000000017941 */ /* 0x000fea0003800000 */
.L_x_59:
        /* <DEDUP_REMOVED lines=9> */
.L_x_62:
[----:B------:R-:W-:Y:S05]  /*3410*/  BSYNC B1 ;  /* 0x0000000000017941 */ /* 0x000fea0003800000 */
.L_x_61:
        /* <DEDUP_REMOVED lines=9> */
.L_x_64:
[----:B------:R-:W-:Y:S05]  /*34b0*/  BSYNC B1 ;  /* 0x0000000000017941 */ /* 0x000fea0003800000 */
.L_x_63:
        /* <DEDUP_REMOVED lines=10> */
.L_x_66:
[----:B------:R-:W-:Y:S05]  /*3560*/  BSYNC B1 ;  /* 0x0000000000017941 */ /* 0x000fea0003800000 */
.L_x_65:
        /* <DEDUP_REMOVED lines=10> */
.L_x_68:
[----:B------:R-:W-:Y:S05]  /*3610*/  BSYNC B1 ;  /* 0x0000000000017941 */ /* 0x000fea0003800000 */
.L_x_67:
        /* <DEDUP_REMOVED lines=9> */
.L_x_70:
[----:B------:R-:W-:Y:S05]  /*36b0*/  BSYNC B1 ;  /* 0x0000000000017941 */ /* 0x000fea0003800000 */
.L_x_69:
        /* <DEDUP_REMOVED lines=9> */
.L_x_72:
[----:B------:R-:W-:Y:S05]  /*3750*/  BSYNC B1 ;  /* 0x0000000000017941 */ /* 0x000fea0003800000 */
.L_x_71:
        /* <DEDUP_REMOVED lines=10> */
.L_x_74:
[----:B------:R-:W-:Y:S05]  /*3800*/  BSYNC B1 ;  /* 0x0000000000017941 */ /* 0x000fea0003800000 */
.L_x_73:
        /* <DEDUP_REMOVED lines=10> */
.L_x_76:
[----:B------:R-:W-:Y:S05]  /*38b0*/  BSYNC B1 ;  /* 0x0000000000017941 */ /* 0x000fea0003800000 */
.L_x_75:
        /* <DEDUP_REMOVED lines=9> */
.L_x_78:
[----:B------:R-:W-:Y:S05]  /*3950*/  BSYNC B1 ;  /* 0x0000000000017941 */ /* 0x000fea0003800000 */
.L_x_77:
        /* <DEDUP_REMOVED lines=9> */
.L_x_80:
[----:B------:R-:W-:Y:S05]  /*39f0*/  BSYNC B1 ;  /* 0x0000000000017941 */ /* 0x000fea0003800000 */
.L_x_79:
        /* <DEDUP_REMOVED lines=10> */
.L_x_82:
[----:B------:R-:W-:Y:S05]  /*3aa0*/  BSYNC B1 ;  /* 0x0000000000017941 */ /* 0x000fea0003800000 */
.L_x_81:
        /* <DEDUP_REMOVED lines=10> */
.L_x_84:
[----:B------:R-:W-:Y:S05]  /*3b50*/  BSYNC B1 ;  /* 0x0000000000017941 */ /* 0x000fea0003800000 */
.L_x_83:
        /* <DEDUP_REMOVED lines=9> */
.L_x_86:
[----:B------:R-:W-:Y:S05]  /*3bf0*/  BSYNC B1 ;  /* 0x0000000000017941 */ /* 0x000fea0003800000 */
.L_x_85:
        /* <DEDUP_REMOVED lines=9> */
.L_x_88:
[----:B------:R-:W-:Y:S05]  /*3c90*/  BSYNC B1 ;  /* 0x0000000000017941 */ /* 0x000fea0003800000 */
.L_x_87:
        /* <DEDUP_REMOVED lines=10> */
.L_x_90:
[----:B------:R-:W-:Y:S05]  /*3d40*/  BSYNC B1 ;  /* 0x0000000000017941 */ /* 0x000fea0003800000 */
.L_x_89:
        /* <DEDUP_REMOVED lines=10> */
.L_x_92:
[----:B------:R-:W-:Y:S05]  /*3df0*/  BSYNC B1 ;  /* 0x0000000000017941 */ /* 0x000fea0003800000 */
.L_x_91:
        /* <DEDUP_REMOVED lines=9> */
.L_x_94:
[----:B------:R-:W-:Y:S05]  /*3e90*/  BSYNC B1 ;  /* 0x0000000000017941 */ /* 0x000fea0003800000 */
.L_x_93:
        /* <DEDUP_REMOVED lines=9> */
.L_x_96:
[----:B------:R-:W-:Y:S05]  /*3f30*/  BSYNC B1 ;  /* 0x0000000000017941 */ /* 0x000fea0003800000 */
.L_x_95:
        /* <DEDUP_REMOVED lines=10> */
.L_x_98:
[----:B------:R-:W-:Y:S05]  /*3fe0*/  BSYNC B1 ;  /* 0x0000000000017941 */ /* 0x000fea0003800000 */
.L_x_97:
        /* <DEDUP_REMOVED lines=10> */
.L_x_100:
[----:B------:R-:W-:Y:S05]  /*4090*/  BSYNC B1 ;  /* 0x0000000000017941 */ /* 0x000fea0003800000 */
.L_x_99:
        /* <DEDUP_REMOVED lines=9> */
.L_x_102:
[----:B------:R-:W-:Y:S05]  /*4130*/  BSYNC B1 ;  /* 0x0000000000017941 */ /* 0x000fea0003800000 */
.L_x_101:
        /* <DEDUP_REMOVED lines=9> */
.L_x_104:
[----:B------:R-:W-:Y:S05]  /*41d0*/  BSYNC B1 ;  /* 0x0000000000017941 */ /* 0x000fea0003800000 */
.L_x_103:
        /* <DEDUP_REMOVED lines=10> */
.L_x_106:
[----:B------:R-:W-:Y:S05]  /*4280*/  BSYNC B1 ;  /* 0x0000000000017941 */ /* 0x000fea0003800000 */
.L_x_105:
        /* <DEDUP_REMOVED lines=10> */
.L_x_108:
[----:B------:R-:W-:Y:S05]  /*4330*/  BSYNC B1 ;  /* 0x0000000000017941 */ /* 0x000fea0003800000 */
.L_x_107:
        /* <DEDUP_REMOVED lines=9> */
.L_x_110:
[----:B------:R-:W-:Y:S05]  /*43d0*/  BSYNC B1 ;  /* 0x0000000000017941 */ /* 0x000fea0003800000 */
.L_x_109:
        /* <DEDUP_REMOVED lines=9> */
.L_x_112:
[----:B------:R-:W-:Y:S05]  /*4470*/  BSYNC B1 ;  /* 0x0000000000017941 */ /* 0x000fea0003800000 */
.L_x_111:
        /* <DEDUP_REMOVED lines=10> */
.L_x_114:
[----:B------:R-:W-:Y:S05]  /*4520*/  BSYNC B1 ;  /* 0x0000000000017941 */ /* 0x000fea0003800000 */
.L_x_113:
        /* <DEDUP_REMOVED lines=10> */
.L_x_116:
[----:B------:R-:W-:Y:S05]  /*45d0*/  BSYNC B1 ;  /* 0x0000000000017941 */ /* 0x000fea0003800000 */
.L_x_115:
        /* <DEDUP_REMOVED lines=9> */
.L_x_118:
[----:B------:R-:W-:Y:S05]  /*4670*/  BSYNC B1 ;  /* 0x0000000000017941 */ /* 0x000fea0003800000 */
.L_x_117:
        /* <DEDUP_REMOVED lines=9> */
.L_x_120:
[----:B------:R-:W-:Y:S05]  /*4710*/  BSYNC B1 ;  /* 0x0000000000017941 */ /* 0x000fea0003800000 */
.L_x_119:
        /* <DEDUP_REMOVED lines=10> */
.L_x_122:
[----:B------:R-:W-:Y:S05]  /*47c0*/  BSYNC B1 ;  /* 0x0000000000017941 */ /* 0x000fea0003800000 */
.L_x_121:
        /* <DEDUP_REMOVED lines=10> */
.L_x_124:
[----:B------:R-:W-:Y:S05]  /*4870*/  BSYNC B1 ;  /* 0x0000000000017941 */ /* 0x000fea0003800000 */
.L_x_123:
        /* <DEDUP_REMOVED lines=9> */
.L_x_126:
[----:B------:R-:W-:Y:S05]  /*4910*/  BSYNC B1 ;  /* 0x0000000000017941 */ /* 0x000fea0003800000 */
.L_x_125:
        /* <DEDUP_REMOVED lines=9> */
.L_x_128:
[----:B------:R-:W-:Y:S05]  /*49b0*/  BSYNC B1 ;  /* 0x0000000000017941 */ /* 0x000fea0003800000 */
.L_x_127:
        /* <DEDUP_REMOVED lines=10> */
.L_x_130:
[----:B------:R-:W-:Y:S05]  /*4a60*/  BSYNC B1 ;  /* 0x0000000000017941 */ /* 0x000fea0003800000 */
.L_x_129:
        /* <DEDUP_REMOVED lines=10> */
.L_x_132:
[----:B------:R-:W-:Y:S05]  /*4b10*/  BSYNC B1 ;  /* 0x0000000000017941 */ /* 0x000fea0003800000 */
.L_x_131:
        /* <DEDUP_REMOVED lines=9> */
.L_x_134:
[----:B------:R-:W-:Y:S05]  /*4bb0*/  BSYNC B1 ;  /* 0x0000000000017941 */ /* 0x000fea0003800000 */
.L_x_133:
        /* <DEDUP_REMOVED lines=9> */
.L_x_136:
[----:B------:R-:W-:Y:S05]  /*4c50*/  BSYNC B1 ;  /* 0x0000000000017941 */ /* 0x000fea0003800000 */
.L_x_135:
        /* <DEDUP_REMOVED lines=10> */
.L_x_138:
[----:B------:R-:W-:Y:S05]  /*4d00*/  BSYNC B1 ;  /* 0x0000000000017941 */ /* 0x000fea0003800000 */
.L_x_137:
        /* <DEDUP_REMOVED lines=10> */
.L_x_140:
[----:B------:R-:W-:Y:S05]  /*4db0*/  BSYNC B1 ;  /* 0x0000000000017941 */ /* 0x000fea0003800000 */
.L_x_139:
        /* <DEDUP_REMOVED lines=9> */
.L_x_142:
[----:B------:R-:W-:Y:S05]  /*4e50*/  BSYNC B1 ;  /* 0x0000000000017941 */ /* 0x000fea0003800000 */
.L_x_141:
        /* <DEDUP_REMOVED lines=9> */
.L_x_144:
[----:B------:R-:W-:Y:S05]  /*4ef0*/  BSYNC B1 ;  /* 0x0000000000017941 */ /* 0x000fea0003800000 */
.L_x_143:
        /* <DEDUP_REMOVED lines=10> */
.L_x_146:
[----:B------:R-:W-:Y:S05]  /*4fa0*/  BSYNC B1 ;  /* 0x0000000000017941 */ /* 0x000fea0003800000 */
.L_x_145:
        /* <DEDUP_REMOVED lines=10> */
.L_x_148:
[----:B------:R-:W-:Y:S05]  /*5050*/  BSYNC B1 ;  /* 0x0000000000017941 */ /* 0x000fea0003800000 */
.L_x_147:
        /* <DEDUP_REMOVED lines=9> */
.L_x_150:
[----:B------:R-:W-:Y:S05]  /*50f0*/  BSYNC B1 ;  /* 0x0000000000017941 */ /* 0x000fea0003800000 */
.L_x_149:
        /* <DEDUP_REMOVED lines=9> */
.L_x_152:
[----:B------:R-:W-:Y:S05]  /*5190*/  BSYNC B1 ;  /* 0x0000000000017941 */ /* 0x000fea0003800000 */
.L_x_151:
        /* <DEDUP_REMOVED lines=10> */
.L_x_154:
[----:B------:R-:W-:Y:S05]  /*5240*/  BSYNC B1 ;  /* 0x0000000000017941 */ /* 0x000fea0003800000 */
.L_x_153:
        /* <DEDUP_REMOVED lines=10> */
.L_x_156:
[----:B------:R-:W-:Y:S05]  /*52f0*/  BSYNC B1 ;  /* 0x0000000000017941 */ /* 0x000fea0003800000 */
.L_x_155:
[----:B0---45:R-:W-:Y:S01]  /*5300*/  IMAD.U32 R2, R15, 0x10000, RZ ;  /* 0x000100000f027824 */ /* 0x031fe200078e00ff */
        /* <DEDUP_REMOVED lines=8> */
.L_x_158:
[----:B------:R-:W-:Y:S05]  /*5390*/  BSYNC B1 ;  /* 0x0000000000017941 */ /* 0x000fea0003800000 */
.L_x_157:
[----:B0----5:R-:W-:Y:S01]  /*53a0*/  IMAD.U32 R2, R15, 0x10000, RZ ;  /* 0x000100000f027824 */ /* 0x021fe200078e00ff */
[----:B------:R-:W-:Y:S01]  /*53b0*/  ISETP.GT.AND P1, PT, R0, 0x8, P1 ;  /* 0x000000080000780c */ /* 0x000fe20000f24270 */
[----:B------:R-:W-:Y:S02]  /*53c0*/  BSSY B1, `(.L_x_159) ;  /* 0x000000a000017945 */ /* 0x000fe40003800000 */
[----:B------:R-:W-:Y:S01]  /*53d0*/  FMUL R3, R2, R89 ;  /* 0x0000005902037220 */ /* 0x000fe20000400000 */
[----:B------:R-:W-:-:S03]  /*53e0*/  @P0 IMAD.MOV.U32 R2, RZ, RZ, R8 ;  /* 0x000000ffff020224 */ /* 0x000fc600078e0008 */
[----:B------:R-:W-:-:S05]  /*53f0*/  FFMA R3, R86, R88, R3 ;  /* 0x0000005856037223 */ /* 0x000fca0000000003 */
[----:B------:R-:W-:-:S04]  /*5400*/  F2FP.BF16.F32.PACK_AB R3, RZ, R3 ;  /* 0x00000003ff03723e */ /* 0x000fc800000010ff */
[----:B------:R-:W-:Y:S01]  /*5410*/  PRMT R6, R3, 0x7610, R6 ;  /* 0x0000761003067816 */ /* 0x000fe20000000006 */
[----:B------:R-:W-:-:S05]  /*5420*/  @P0 IMAD.MOV.U32 R3, RZ, RZ, R9 ;  /* 0x000000ffff030224 */ /* 0x000fca00078e0009 */
[----:B------:R0:W-:Y:S01]  /*5430*/  @P0 STG.E.U16 desc[UR54][R2.64+0xf0], R6 ;  /* 0x0000f00602000986 */ /* 0x0001e2000c101536 */
[----:B------:R-:W-:Y:S05]  /*5440*/  @!P1 BRA `(.L_x_160) ;  /* 0x0000000000049947 */ /* 0x000fea0003800000 */
[----:B------:R0:W5:Y:S02]  /*5450*/  LDG.E.LTC128B.U16 R15, desc[UR54][R4.64+0xf2] ;  /* 0x0000f236040f7981 */ /* 0x000164000c1e1520 */
.L_x_160:
[----:B------:R-:W-:Y:S05]  /*5460*/  BSYNC B1 ;  /* 0x0000000000017941 */ /* 0x000fea0003800000 */
.L_x_159:
[----:B------:R-:W-:Y:S05]  /*5470*/  @!P1 BRA `(.L_x_161) ;  /* 0x0000001000b09947 */ /* 0x000fea0003800000 */
[----:B-----5:R-:W-:-:S04]  /*5480*/  IMAD.U32 R0, R15, 0x10000, RZ ;  /* 0x000100000f007824 */ /* 0x020fc800078e00ff */
[----:B------:R-:W-:-:S04]  /*5490*/  FMUL R0, R0, R89 ;  /* 0x0000005900007220 */ /* 0x000fc80000400000 */
[----:B------:R-:W-:-:S05]  /*54a0*/  FFMA R0, R87, R88, R0 ;  /* 0x0000005857007223 */ /* 0x000fca0000000000 */
[----:B------:R-:W-:-:S05]  /*54b0*/  F2FP.BF16.F32.PACK_AB R0, RZ, R0 ;  /* 0x00000000ff00723e */ /* 0x000fca00000010ff */
[----:B------:R0:W-:Y:S01]  /*54c0*/  STG.E.U16 desc[UR54][R8.64+0xf2], R0 ;  /* 0x0000f20008007986 */ /* 0x0001e2000c101536 */
[----:B------:R-:W-:Y:S05]  /*54d0*/  BRA `(.L_x_161) ;  /* 0x0000001000987947 */ /* 0x000fea0003800000 */
.L_x_36:
[----:B------:R-:W-:Y:S01]  /*54e0*/  ISETP.GT.AND P3, PT, R14, 0x1, PT ;  /* 0x000000010e00780c */ /* 0x000fe20003f64270 */
[----:B------:R-:W-:Y:S01]  /*54f0*/  ULDC.64 UR4, c[0x0][0x5c0] ;  /* 0x0001700000047ab9 */ /* 0x000fe20000000a00 */
[-C--:B------:R-:W-:Y:S01]  /*5500*/  FMUL R24, R24, R88.reuse ;  /* 0x0000005818187220 */ /* 0x080fe20000400000 */
[-C--:B------:R-:W-:Y:S01]  /*5510*/  FMUL R25, R25, R88.reuse ;  /* 0x0000005819197220 */ /* 0x080fe20000400000 */
[----:B------:R-:W-:Y:S01]  /*5520*/  ISETP.GT.AND P1, PT, R0, RZ, P3 ;  /* 0x000000ff0000720c */ /* 0x000fe20001f24270 */
[-C--:B------:R-:W-:Y:S01]  /*5530*/  FMUL R26, R26, R88.reuse ;  /* 0x000000581a1a7220 */ /* 0x080fe20000400000 */
[----:B------:R-:W-:Y:S01]  /*5540*/  LEA R2, P4, R102, UR4, 0x1 ;  /* 0x0000000466027c11 */ /* 0x000fe2000f8808ff */
[----:B------:R-:W-:Y:S01]  /*5550*/  FMUL R27, R27, R88 ;  /* 0x000000581b1b7220 */ /* 0x000fe20000400000 */
[----:B------:R-:W-:Y:S01]  /*5560*/  F2FP.BF16.F32.PACK_AB R24, RZ, R24 ;  /* 0x00000018ff18723e */ /* 0x000fe200000010ff */
[-C--:B------:R-:W-:Y:S01]  /*5570*/  FMUL R28, R28, R88.reuse ;  /* 0x000000581c1c7220 */ /* 0x080fe20000400000 */
[----:B------:R-:W-:Y:S01]  /*5580*/  LEA.HI.X R3, R102, UR5, R7, 0x1, P4 ;  /* 0x0000000566037c11 */ /* 0x000fe2000a0f0c07 */
[-C--:B------:R-:W-:Y:S01]  /*5590*/  FMUL R29, R29, R88.reuse ;  /* 0x000000581d1d7220 */ /* 0x080fe20000400000 */
[----:B------:R-:W-:Y:S01]  /*55a0*/  F2FP.BF16.F32.PACK_AB R25, RZ, R25 ;  /* 0x00000019ff19723e */ /* 0x000fe200000010ff */
[-C--:B------:R-:W-:Y:S01]  /*55b0*/  FMUL R30, R30, R88.reuse ;  /* 0x000000581e1e7220 */ /* 0x080fe20000400000 */
[----:B------:R-:W-:Y:S01]  /*55c0*/  SHF.L.U64.HI R5, R95, 0x1, R94 ;  /* 0x000000015f057819 */ /* 0x000fe2000001025e */
[----:B------:R-:W-:Y:S01]  /*55d0*/  @P2 STG.E.U16 desc[UR54][R2.64], R24 ;  /* 0x0000001802002986 */ /* 0x000fe2000c101536 */
[----:B------:R-:W-:Y:S01]  /*55e0*/  ISETP.GT.AND P2, PT, R0, 0x8, P0 ;  /* 0x000000080000780c */ /* 0x000fe20000744270 */
[----:B------:R-:W-:Y:S01]  /*55f0*/  FMUL R31, R31, R88 ;  /* 0x000000581f1f7220 */ /* 0x000fe20000400000 */
[----:B------:R-:W-:Y:S01]  /*5600*/  LEA R4, P5, R95, R2, 0x1 ;  /* 0x000000025f047211 */ /* 0x000fe200078a08ff */
[----:B------:R-:W-:Y:S01]  /*5610*/  @P1 STG.E.U16 desc[UR54][R2.64+0x2], R25 ;  /* 0x0000021902001986 */ /* 0x000fe2000c101536 */
[----:B------:R-:W-:Y:S01]  /*5620*/  ISETP.GT.AND P1, PT, R14, 0x8, PT ;  /* 0x000000080e00780c */ /* 0x000fe20003f24270 */
[-C--:B------:R-:W-:Y:S01]  /*5630*/  FMUL R32, R32, R88.reuse ;  /* 0x0000005820207220 */ /* 0x080fe20000400000 */
[----:B------:R-:W-:Y:S01]  /*5640*/  ISETP.GT.AND P3, PT, R0, 0x8, P3 ;  /* 0x000000080000780c */ /* 0x000fe20001f64270 */
[----:B------:R-:W-:Y:S01]  /*5650*/  IMAD.X R5, R5, 0x1, R3, P5 ;  /* 0x0000000105057824 */ /* 0x000fe200028e0603 */
[----:B------:R-:W-:Y:S01]  /*5660*/  ISETP.GT.AND P0, PT, R14, 0x9, PT ;  /* 0x000000090e00780c */ /* 0x000fe20003f04270 */
[-C--:B------:R-:W-:Y:S01]  /*5670*/  FMUL R33, R33, R88.reuse ;  /* 0x0000005821217220 */ /* 0x080fe20000400000 */
[----:B------:R-:W-:Y:S01]  /*5680*/  ISETP.GT.AND P4, PT, R0, RZ, P1 ;  /* 0x000000ff0000720c */ /* 0x000fe20000f84270 */
[-C--:B------:R-:W-:Y:S01]  /*5690*/  FMUL R34, R34, R88.reuse ;  /* 0x0000005822227220 */ /* 0x080fe20000400000 */
[----:B------:R-:W-:Y:S01]  /*56a0*/  ISETP.GT.AND P5, PT, R0, RZ, P0 ;  /* 0x000000ff0000720c */ /* 0x000fe200007a4270 */
[----:B------:R-:W-:Y:S01]  /*56b0*/  FMUL R35, R35, R88 ;  /* 0x0000005823237220 */ /* 0x000fe20000400000 */
[----:B------:R-:W-:Y:S01]  /*56c0*/  F2FP.BF16.F32.PACK_AB R26, RZ, R26 ;  /* 0x0000001aff1a723e */ /* 0x000fe200000010ff */
[-C--:B------:R-:W-:Y:S01]  /*56d0*/  FMUL R36, R36, R88.reuse ;  /* 0x0000005824247220 */ /* 0x080fe20000400000 */
[----:B------:R-:W-:Y:S01]  /*56e0*/  F2FP.BF16.F32.PACK_AB R27, RZ, R27 ;  /* 0x0000001bff1b723e */ /* 0x000fe200000010ff */
[----:B------:R-:W-:Y:S01]  /*56f0*/  FMUL R37, R37, R88 ;  /* 0x0000005825257220 */ /* 0x000fe20000400000 */
[----:B------:R-:W-:Y:S01]  /*5700*/  F2FP.BF16.F32.PACK_AB R28, RZ, R28 ;  /* 0x0000001cff1c723e */ /* 0x000fe200000010ff */
[----:B------:R-:W-:Y:S01]  /*5710*/  @P2 STG.E.U16 desc[UR54][R4.64], R26 ;  /* 0x0000001a04002986 */ /* 0x000fe2000c101536 */
[----:B------:R-:W-:Y:S01]  /*5720*/  ISETP.GT.AND P1, PT, R0, 0x8, P1 ;  /* 0x000000080000780c */ /* 0x000fe20000f24270 */
[-C--:B------:R-:W-:Y:S01]  /*5730*/  FMUL R38, R38, R88.reuse ;  /* 0x0000005826267220 */ /* 0x080fe20000400000 */
[----:B------:R-:W-:Y:S01]  /*5740*/  F2FP.BF16.F32.PACK_AB R29, RZ, R29 ;  /* 0x0000001dff1d723e */ /* 0x000fe200000010ff */
[----:B------:R-:W-:Y:S01]  /*5750*/  @P3 STG.E.U16 desc[UR54][R4.64+0x2], R27 ;  /* 0x0000021b04003986 */ /* 0x000fe2000c101536 */
[----:B------:R-:W-:Y:S01]  /*5760*/  ISETP.GT.AND P3, PT, R14, 0x10, PT ;  /* 0x000000100e00780c */ /* 0x000fe20003f64270 */
[-C--:B------:R-:W-:Y:S01]  /*5770*/  FMUL R39, R39, R88.reuse ;  /* 0x0000005827277220 */ /* 0x080fe20000400000 */
[----:B------:R-:W-:Y:S01]  /*5780*/  ISETP.GT.AND P2, PT, R0, 0x8, P0 ;  /* 0x000000080000780c */ /* 0x000fe20000744270 */
[----:B------:R-:W-:Y:S01]  /*5790*/  @P4 STG.E.U16 desc[UR54][R2.64+0x10], R28 ;  /* 0x0000101c02004986 */ /* 0x000fe2000c101536 */
[----:B------:R-:W-:Y:S01]  /*57a0*/  ISETP.GT.AND P0, PT, R14, 0x11, PT ;  /* 0x000000110e00780c */ /* 0x000fe20003f04270 */
[-C--:B------:R-:W-:Y:S01]  /*57b0*/  FMUL R40, R40, R88.reuse ;  /* 0x0000005828287220 */ /* 0x080fe20000400000 */
[C---:B------:R-:W-:Y:S01]  /*57c0*/  ISETP.GT.AND P4, PT, R0.reuse, RZ, P3 ;  /* 0x000000ff0000720c */ /* 0x040fe20001f84270 */
[----:B------:R-:W-:Y:S01]  /*57d0*/  @P5 STG.E.U16 desc[UR54][R2.64+0x12], R29 ;  /* 0x0000121d02005986 */ /* 0x000fe2000c101536 */
        /* <DEDUP_REMOVED lines=153> */
[----:B------:R-:W-:Y:S01]  /*6170*/  FMUL R87, R87, R88 ;  /* 0x0000005857577220 */ /* 0x000fe20000400000 */
[----:B------:R-:W-:Y:S01]  /*6180*/  ISETP.GT.AND P2, PT, R0, 0x8, P0 ;  /* 0x000000080000780c */ /* 0x000fe20000744270 */
[----:B------:R-:W-:Y:S01]  /*6190*/  @P4 STG.E.U16 desc[UR54][R2.64+0x90], R60 ;  /* 0x0000903c02004986 */ /* 0x000fe2000c101536 */
[----:B------:R-:W-:-:S02]  /*61a0*/  ISETP.GT.AND P0, PT, R14, 0x51, PT ;  /* 0x000000510e00780c */ /* 0x000fc40003f04270 */
[C---:B------:R-:W-:Y:S01]  /*61b0*/  ISETP.GT.AND P4, PT, R0.reuse, RZ, P3 ;  /* 0x000000ff0000720c */ /* 0x040fe20001f84270 */
[----:B------:R-:W-:Y:S01]  /*61c0*/  @P5 STG.E.U16 desc[UR54][R2.64+0x92], R61 ;  /* 0x0000923d02005986 */ /* 0x000fe2000c101536 */
[C---:B------:R-:W-:Y:S02]  /*61d0*/  ISETP.GT.AND P5, PT, R0.reuse, RZ, P0 ;  /* 0x000000ff0000720c */ /* 0x040fe400007a4270 */
[----:B------:R-:W-:Y:S02]  /*61e0*/  F2FP.BF16.F32.PACK_AB R62, RZ, R62 ;  /* 0x0000003eff3e723e */ /* 0x000fe400000010ff */
[----:B------:R-:W-:Y:S02]  /*61f0*/  F2FP.BF16.F32.PACK_AB R63, RZ, R63 ;  /* 0x0000003fff3f723e */ /* 0x000fe400000010ff */
[----:B------:R-:W-:Y:S01]  /*6200*/  F2FP.BF16.F32.PACK_AB R64, RZ, R64 ;  /* 0x00000040ff40723e */ /* 0x000fe200000010ff */
[----:B------:R-:W-:Y:S01]  /*6210*/  @P1 STG.E.U16 desc[UR54][R4.64+0x90], R62 ;  /* 0x0000903e04001986 */ /* 0x000fe2000c101536 */
[----:B------:R-:W-:-:S02]  /*6220*/  ISETP.GT.AND P1, PT, R0, 0x8, P3 ;  /* 0x000000080000780c */ /* 0x000fc40001f24270 */
[----:B------:R-:W-:Y:S01]  /*6230*/  F2FP.BF16.F32.PACK_AB R65, RZ, R65 ;  /* 0x00000041ff41723e */ /* 0x000fe200000010ff */
[----:B------:R-:W-:Y:S01]  /*6240*/  @P2 STG.E.U16 desc[UR54][R4.64+0x92], R63 ;  /* 0x0000923f04002986 */ /* 0x000fe2000c101536 */
[----:B------:R-:W-:Y:S02]  /*6250*/  ISETP.GT.AND P2, PT, R14, 0x58, PT ;  /* 0x000000580e00780c */ /* 0x000fe40003f44270 */
[----:B------:R-:W-:Y:S01]  /*6260*/  ISETP.GT.AND P0, PT, R0, 0x8, P0 ;  /* 0x000000080000780c */ /* 0x000fe20000704270 */
[----:B------:R-:W-:Y:S01]  /*6270*/  @P4 STG.E.U16 desc[UR54][R2.64+0xa0], R64 ;  /* 0x0000a04002004986 */ /* 0x000fe2000c101536 */
[----:B------:R-:W-:Y:S02]  /*6280*/  ISETP.GT.AND P3, PT, R14, 0x59, PT ;  /* 0x000000590e00780c */ /* 0x000fe40003f64270 */
[C---:B------:R-:W-:Y:S01]  /*6290*/  ISETP.GT.AND P4, PT, R0.reuse, RZ, P2 ;  /* 0x000000ff0000720c */ /* 0x040fe20001784270 */
[----:B------:R-:W-:Y:S01]  /*62a0*/  @P5 STG.E.U16 desc[UR54][R2.64+0xa2], R65 ;  /* 0x0000a24102005986 */ /* 0x000fe2000c101536 */
[----:B------:R-:W-:-:S02]  /*62b0*/  ISETP.GT.AND P5, PT, R0, RZ, P3 ;  /* 0x000000ff0000720c */ /* 0x000fc40001fa4270 */
[----:B------:R-:W-:Y:S02]  /*62c0*/  F2FP.BF16.F32.PACK_AB R66, RZ, R66 ;  /* 0x00000042ff42723e */ /* 0x000fe400000010ff */
[----:B------:R-:W-:Y:S02]  /*62d0*/  F2FP.BF16.F32.PACK_AB R67, RZ, R67 ;  /* 0x00000043ff43723e */ /* 0x000fe400000010ff */
[----:B------:R-:W-:Y:S01]  /*62e0*/  F2FP.BF16.F32.PACK_AB R68, RZ, R68 ;  /* 0x00000044ff44723e */ /* 0x000fe200000010ff */
[----:B------:R-:W-:Y:S01]  /*62f0*/  @P1 STG.E.U16 desc[UR54][R4.64+0xa0], R66 ;  /* 0x0000a04204001986 */ /* 0x000fe2000c101536 */
[C---:B------:R-:W-:Y:S02]  /*6300*/  ISETP.GT.AND P1, PT, R0.reuse, 0x8, P2 ;  /* 0x000000080000780c */ /* 0x040fe40001724270 */
[----:B------:R-:W-:Y:S01]  /*6310*/  F2FP.BF16.F32.PACK_AB R69, RZ, R69 ;  /* 0x00000045ff45723e */ /* 0x000fe200000010ff */
[----:B------:R-:W-:Y:S01]  /*6320*/  @P0 STG.E.U16 desc[UR54][R4.64+0xa2], R67 ;  /* 0x0000a24304000986 */ /* 0x000fe2000c101536 */
[----:B------:R-:W-:-:S02]  /*6330*/  ISETP.GT.AND P2, PT, R0, 0x8, P3 ;  /* 0x000000080000780c */ /* 0x000fc40001f44270 */
[C---:B------:R-:W-:Y:S01]  /*6340*/  ISETP.GT.AND P3, PT, R14.reuse, 0x60, PT ;  /* 0x000000600e00780c */ /* 0x040fe20003f64270 */
[----:B------:R-:W-:Y:S01]  /*6350*/  @P4 STG.E.U16 desc[UR54][R2.64+0xb0], R68 ;  /* 0x0000b04402004986 */ /* 0x000fe2000c101536 */
[----:B------:R-:W-:Y:S02]  /*6360*/  ISETP.GT.AND P0, PT, R14, 0x61, PT ;  /* 0x000000610e00780c */ /* 0x000fe40003f04270 */
[C---:B------:R-:W-:Y:S01]  /*6370*/  ISETP.GT.AND P4, PT, R0.reuse, RZ, P3 ;  /* 0x000000ff0000720c */ /* 0x040fe20001f84270 */
[----:B------:R-:W-:Y:S01]  /*6380*/  @P5 STG.E.U16 desc[UR54][R2.64+0xb2], R69 ;  /* 0x0000b24502005986 */ /* 0x000fe2000c101536 */
[----:B------:R-:W-:Y:S02]  /*6390*/  ISETP.GT.AND P5, PT, R0, RZ, P0 ;  /* 0x000000ff0000720c */ /* 0x000fe400007a4270 */
[----:B------:R-:W-:Y:S02]  /*63a0*/  F2FP.BF16.F32.PACK_AB R70, RZ, R70 ;  /* 0x00000046ff46723e */ /* 0x000fe400000010ff */
[----:B------:R-:W-:-:S02]  /*63b0*/  F2FP.BF16.F32.PACK_AB R71, RZ, R71 ;  /* 0x00000047ff47723e */ /* 0x000fc400000010ff */
[----:B------:R-:W-:Y:S01]  /*63c0*/  F2FP.BF16.F32.PACK_AB R72, RZ, R72 ;  /* 0x00000048ff48723e */ /* 0x000fe200000010ff */
[----:B------:R-:W-:Y:S01]  /*63d0*/  @P1 STG.E.U16 desc[UR54][R4.64+0xb0], R70 ;  /* 0x0000b04604001986 */ /* 0x000fe2000c101536 */
[----:B------:R-:W-:Y:S02]  /*63e0*/  F2FP.BF16.F32.PACK_AB R73, RZ, R73 ;  /* 0x00000049ff49723e */ /* 0x000fe400000010ff */
[C---:B------:R-:W-:Y:S01]  /*63f0*/  ISETP.GT.AND P1, PT, R0.reuse, 0x8, P3 ;  /* 0x000000080000780c */ /* 0x040fe20001f24270 */
[----:B------:R-:W-:Y:S01]  /*6400*/  @P2 STG.E.U16 desc[UR54][R4.64+0xb2], R71 ;  /* 0x0000b24704002986 */ /* 0x000fe2000c101536 */
[----:B------:R-:W-:Y:S02]  /*6410*/  ISETP.GT.AND P0, PT, R0, 0x8, P0 ;  /* 0x000000080000780c */ /* 0x000fe40000704270 */
[----:B------:R-:W-:Y:S01]  /*6420*/  F2FP.BF16.F32.PACK_AB R74, RZ, R74 ;  /* 0x0000004aff4a723e */ /* 0x000fe200000010ff */
[----:B------:R-:W-:Y:S01]  /*6430*/  @P4 STG.E.U16 desc[UR54][R2.64+0xc0], R72 ;  /* 0x0000c04802004986 */ /* 0x000fe2000c101536 */
[----:B------:R-:W-:-:S02]  /*6440*/  ISETP.GT.AND P4, PT, R14, 0x68, PT ;  /* 0x000000680e00780c */ /* 0x000fc40003f84270 */
[----:B------:R-:W-:Y:S01]  /*6450*/  F2FP.BF16.F32.PACK_AB R75, RZ, R75 ;  /* 0x0000004bff4b723e */ /* 0x000fe200000010ff */
[----:B------:R-:W-:Y:S01]  /*6460*/  @P5 STG.E.U16 desc[UR54][R2.64+0xc2], R73 ;  /* 0x0000c24902005986 */ /* 0x000fe2000c101536 */
[----:B------:R-:W-:Y:S02]  /*6470*/  ISETP.GT.AND P5, PT, R14, 0x69, PT ;  /* 0x000000690e00780c */ /* 0x000fe40003fa4270 */
[C---:B------:R-:W-:Y:S01]  /*6480*/  ISETP.GT.AND P2, PT, R0.reuse, RZ, P4 ;  /* 0x000000ff0000720c */ /* 0x040fe20002744270 */
[----:B------:R-:W-:Y:S01]  /*6490*/  @P1 STG.E.U16 desc[UR54][R4.64+0xc0], R74 ;  /* 0x0000c04a04001986 */ /* 0x000fe2000c101536 */
[----:B------:R-:W-:Y:S02]  /*64a0*/  ISETP.GT.AND P6, PT, R0, RZ, P5 ;  /* 0x000000ff0000720c */ /* 0x000fe40002fc4270 */
[----:B------:R-:W-:Y:S01]  /*64b0*/  F2FP.BF16.F32.PACK_AB R76, RZ, R76 ;  /* 0x0000004cff4c723e */ /* 0x000fe200000010ff */
[----:B------:R-:W-:Y:S01]  /*64c0*/  @P0 STG.E.U16 desc[UR54][R4.64+0xc2], R75 ;  /* 0x0000c24b04000986 */ /* 0x000fe2000c101536 */
[----:B------:R-:W-:-:S02]  /*64d0*/  F2FP.BF16.F32.PACK_AB R77, RZ, R77 ;  /* 0x0000004dff4d723e */ /* 0x000fc400000010ff */
[----:B------:R-:W-:Y:S02]  /*64e0*/  ISETP.GT.AND P3, PT, R14, 0x70, PT ;  /* 0x000000700e00780c */ /* 0x000fe40003f64270 */
[----:B------:R-:W-:Y:S02]  /*64f0*/  ISETP.GT.AND P4, PT, R0, 0x8, P4 ;  /* 0x000000080000780c */ /* 0x000fe40002784270 */
[----:B------:R-:W-:Y:S01]  /*6500*/  F2FP.BF16.F32.PACK_AB R78, RZ, R78 ;  /* 0x0000004eff4e723e */ /* 0x000fe200000010ff */
[----:B------:R-:W-:Y:S01]  /*6510*/  @P2 STG.E.U16 desc[UR54][R2.64+0xd0], R76 ;  /* 0x0000d04c02002986 */ /* 0x000fe2000c101536 */
[----:B------:R-:W-:Y:S02]  /*6520*/  ISETP.GT.AND P2, PT, R14, 0x71, PT ;  /* 0x000000710e00780c */ /* 0x000fe40003f44270 */
[----:B------:R-:W-:Y:S01]  /*6530*/  F2FP.BF16.F32.PACK_AB R79, RZ, R79 ;  /* 0x0000004fff4f723e */ /* 0x000fe200000010ff */
[----:B------:R-:W-:Y:S01]  /*6540*/  @P6 STG.E.U16 desc[UR54][R2.64+0xd2], R77 ;  /* 0x0000d24d02006986 */ /* 0x000fe2000c101536 */
[----:B------:R-:W-:-:S02]  /*6550*/  ISETP.GT.AND P6, PT, R0, 0x8, P5 ;  /* 0x000000080000780c */ /* 0x000fc40002fc4270 */
[----:B------:R-:W-:Y:S02]  /*6560*/  ISETP.GT.AND P5, PT, R0, RZ, P3 ;  /* 0x000000ff0000720c */ /* 0x000fe40001fa4270 */
[----:B------:R-:W-:Y:S01]  /*6570*/  F2FP.BF16.F32.PACK_AB R80, RZ, R80 ;  /* 0x00000050ff50723e */ /* 0x000fe200000010ff */
[----:B------:R-:W-:Y:S01]  /*6580*/  @P4 STG.E.U16 desc[UR54][R4.64+0xd0], R78 ;  /* 0x0000d04e04004986 */ /* 0x000fe2000c101536 */
[C---:B------:R-:W-:Y:S02]  /*6590*/  ISETP.GT.AND P1, PT, R14.reuse, 0x78, PT ;  /* 0x000000780e00780c */ /* 0x040fe40003f24270 */
[----:B------:R-:W-:Y:S02]  /*65a0*/  ISETP.GT.AND P0, PT, R14, 0x79, PT ;  /* 0x000000790e00780c */ /* 0x000fe40003f04270 */
[C---:B------:R-:W-:Y:S02]  /*65b0*/  ISETP.GT.AND P4, PT, R0.reuse, RZ, P2 ;  /* 0x000000ff0000720c */ /* 0x040fe40001784270 */
[C---:B------:R-:W-:Y:S01]  /*65c0*/  ISETP.GT.AND P3, PT, R0.reuse, 0x8, P3 ;  /* 0x000000080000780c */ /* 0x040fe20001f64270 */
[----:B------:R-:W-:Y:S01]  /*65d0*/  @P6 STG.E.U16 desc[UR54][R4.64+0xd2], R79 ;  /* 0x0000d24f04006986 */ /* 0x000fe2000c101536 */
[----:B------:R-:W-:-:S02]  /*65e0*/  ISETP.GT.AND P2, PT, R0, 0x8, P2 ;  /* 0x000000080000780c */ /* 0x000fc40001744270 */
[C---:B------:R-:W-:Y:S01]  /*65f0*/  ISETP.GT.AND P6, PT, R0.reuse, RZ, P0 ;  /* 0x000000ff0000720c */ /* 0x040fe200007c4270 */
[----:B------:R-:W-:Y:S01]  /*6600*/  @P5 STG.E.U16 desc[UR54][R2.64+0xe0], R80 ;  /* 0x0000e05002005986 */ /* 0x000fe2000c101536 */
[C---:B------:R-:W-:Y:S02]  /*6610*/  ISETP.GT.AND P5, PT, R0.reuse, RZ, P1 ;  /* 0x000000ff0000720c */ /* 0x040fe40000fa4270 */
[C---:B------:R-:W-:Y:S02]  /*6620*/  ISETP.GT.AND P1, PT, R0.reuse, 0x8, P1 ;  /* 0x000000080000780c */ /* 0x040fe40000f24270 */
[----:B------:R-:W-:Y:S02]  /*6630*/  F2FP.BF16.F32.PACK_AB R81, RZ, R81 ;  /* 0x00000051ff51723e */ /* 0x000fe400000010ff */
[----:B------:R-:W-:Y:S02]  /*6640*/  F2FP.BF16.F32.PACK_AB R82, RZ, R82 ;  /* 0x00000052ff52723e */ /* 0x000fe400000010ff */
[----:B------:R-:W-:Y:S01]  /*6650*/  F2FP.BF16.F32.PACK_AB R83, RZ, R83 ;  /* 0x00000053ff53723e */ /* 0x000fe200000010ff */
[----:B------:R-:W-:Y:S01]  /*6660*/  @P4 STG.E.U16 desc[UR54][R2.64+0xe2], R81 ;  /* 0x0000e25102004986 */ /* 0x000fe2000c101536 */
[----:B------:R-:W-:-:S02]  /*6670*/  ISETP.GT.AND P0, PT, R0, 0x8, P0 ;  /* 0x000000080000780c */ /* 0x000fc40000704270 */
[----:B------:R-:W-:Y:S01]  /*6680*/  F2FP.BF16.F32.PACK_AB R84, RZ, R84 ;  /* 0x00000054ff54723e */ /* 0x000fe200000010ff */
[----:B------:R-:W-:Y:S01]  /*6690*/  @P3 STG.E.U16 desc[UR54][R4.64+0xe0], R82 ;  /* 0x0000e05204003986 */ /* 0x000fe2000c101536 */
[----:B------:R-:W-:Y:S02]  /*66a0*/  F2FP.BF16.F32.PACK_AB R85, RZ, R85 ;  /* 0x00000055ff55723e */ /* 0x000fe400000010ff */
[----:B------:R-:W-:Y:S01]  /*66b0*/  F2FP.BF16.F32.PACK_AB R86, RZ, R86 ;  /* 0x00000056ff56723e */ /* 0x000fe200000010ff */
[----:B------:R-:W-:Y:S01]  /*66c0*/  @P2 STG.E.U16 desc[UR54][R4.64+0xe2], R83 ;  /* 0x0000e25304002986 */ /* 0x000fe2000c101536 */
[----:B------:R-:W-:-:S03]  /*66d0*/  F2FP.BF16.F32.PACK_AB R87, RZ, R87 ;  /* 0x00000057ff57723e */ /* 0x000fc600000010ff */
[----:B------:R-:W-:Y:S04]  /*66e0*/  @P5 STG.E.U16 desc[UR54][R2.64+0xf0], R84 ;  /* 0x0000f05402005986 */ /* 0x000fe8000c101536 */
[----:B------:R0:W-:Y:S02]  /*66f0*/  @P6 STG.E.U16 desc[UR54][R2.64+0xf2], R85 ;  /* 0x0000f25502006986 */ /* 0x0001e4000c101536 */
[----:B0-----:R-:W-:Y:S02]  /*6700*/  @P1 IMAD.MOV.U32 R2, RZ, RZ, R4 ;  /* 0x000000ffff021224 */ /* 0x001fe400078e0004 */
[----:B------:R-:W-:-:S05]  /*6710*/  @P1 IMAD.MOV.U32 R3, RZ, RZ, R5 ;  /* 0x000000ffff031224 */ /* 0x000fca00078e0005 */
[----:B------:R0:W-:Y:S04]  /*6720*/  @P1 STG.E.U16 desc[UR54][R2.64+0xf0], R86 ;  /* 0x0000f05602001986 */ /* 0x0001e8000c101536 */
[----:B------:R0:W-:Y:S02]  /*6730*/  @P0 STG.E.U16 desc[UR54][R4.64+0xf2], R87 ;  /* 0x0000f25704000986 */ /* 0x0001e4000c101536 */
.L_x_161:
[----:B------:R-:W-:Y:S05]  /*6740*/  BSYNC B0 ;  /* 0x0000000000007941 */ /* 0x000fea0003800000 */
.L_x_35:
[----:B0-----:R-:W-:Y:S01]  /*6750*/  IMAD.U32 R2, RZ, RZ, UR52 ;  /* 0x00000034ff027e24 */ /* 0x001fe2000f8e00ff */
[----:B------:R-:W-:Y:S01]  /*6760*/  ULDC.64 UR4, c[0x0][0x650] ;  /* 0x0001940000047ab9 */ /* 0x000fe20000000a00 */
[----:B------:R-:W-:Y:S01]  /*6770*/  IMAD.U32 R3, RZ, RZ, UR53 ;  /* 0x00000035ff037e24 */ /* 0x000fe2000f8e00ff */
[----:B------:R0:W-:Y:S01]  /*6780*/  SYNCS.ARRIVE.TRANS64.A1T0 RZ, [R98+UR50], RZ ;  /* 0x000000ff62ff79a7 */ /* 0x0001e20008100032 */
[----:B------:R-:W-:Y:S01]  /*6790*/  PRMT R0, RZ, 0x7610, R0 ;  /* 0x00007610ff007816 */ /* 0x000fe20000000000 */
[----:B------:R-:W-:Y:S01]  /*67a0*/  IMAD.MOV.U32 R18, RZ, RZ, -0x1 ;  /* 0xffffffffff127424 */ /* 0x000fe200078e00ff */
[----:B------:R-:W-:Y:S01]  /*67b0*/  LEA R16, P0, R2, R16, 0x1 ;  /* 0x0000001002107211 */ /* 0x000fe200078008ff */
[----:B------:R-:W-:Y:S02]  /*67c0*/  IMAD.MOV.U32 R2, RZ, RZ, -0x1 ;  /* 0xffffffffff027424 */ /* 0x000fe400078e00ff */
[----:B------:R-:W-:Y:S01]  /*67d0*/  IMAD.MOV.U32 R19, RZ, RZ, -0x1 ;  /* 0xffffffffff137424 */ /* 0x000fe200078e00ff */
[----:B------:R-:W-:-:S02]  /*67e0*/  IADD3.X R17, R17, UR41, RZ, P0, !PT ;  /* 0x0000002911117c10 */ /* 0x000fc400087fe4ff */
[----:B------:R-:W-:-:S04]  /*67f0*/  ISETP.GE.U32.AND P0, PT, R16, UR4, PT ;  /* 0x0000000410007c0c */ /* 0x000fc8000bf06070 */
[----:B------:R-:W-:-:S13]  /*6800*/  ISETP.GE.U32.AND.EX P0, PT, R17, UR5, PT, P0 ;  /* 0x0000000511007c0c */ /* 0x000fda000bf06100 */
[----:B0-----:R-:W-:Y:S05]  /*6810*/  @P0 BRA `(.L_x_162) ;  /* 0x0000000400700947 */ /* 0x001fea0003800000 */
[----:B------:R-:W0:Y:S01]  /*6820*/  S2UR UR7, SR_CTAID.X ;  /* 0x00000000000779c3 */ /* 0x000e220000002500 */
[----:B------:R-:W-:Y:S01]  /*6830*/  ULDC.64 UR4, c[0x0][0x628] ;  /* 0x00018a0000047ab9 */ /* 0x000fe20000000a00 */
[----:B------:R-:W-:Y:S01]  /*6840*/  ULDC UR6, c[0x0][0x150] ;  /* 0x0000540000067ab9 */ /* 0x000fe20000000800 */
[----:B------:R-:W-:Y:S01]  /*6850*/  ISETP.NE.U32.AND P0, PT, RZ, UR4, PT ;  /* 0x00000004ff007c0c */ /* 0x000fe2000bf05070 */
[----:B------:R-:W-:Y:S01]  /*6860*/  ULDC UR15, c[0x0][0x630] ;  /* 0x00018c00000f7ab9 */ /* 0x000fe20000000800 */
[C---:B------:R-:W-:Y:S02]  /*6870*/  R2UR UR17, R16.reuse ;  /* 0x00000000101172ca */ /* 0x040fe400000e0000 */
[----:B------:R-:W-:Y:S01]  /*6880*/  ISETP.NE.AND.EX P0, PT, RZ, UR5, PT, P0 ;  /* 0x00000005ff007c0c */ /* 0x000fe2000bf05300 */
[----:B------:R-:W1:Y:S01]  /*6890*/  S2UR UR16, SR_CTAID.Y ;  /* 0x00000000001079c3 */ /* 0x000e620000002600 */
[----:B------:R-:W-:Y:S02]  /*68a0*/  R2UR UR12, R16 ;  /* 0x00000000100c72ca */ /* 0x000fe400000e0000 */
[----:B------:R-:W-:-:S02]  /*68b0*/  R2UR UR13, R17 ;  /* 0x00000000110d72ca */ /* 0x000fc400000e0000 */
[----:B0-----:R-:W-:-:S05]  /*68c0*/  I2FP.F32.U32 R0, UR7 ;  /* 0x0000000700007c45 */ /* 0x001fca0008201000 */
[----:B------:R-:W-:Y:S01]  /*68d0*/  FMUL R0, R0, UR6 ;  /* 0x0000000600007c20 */ /* 0x000fe20008400000 */
[----:B------:R-:W-:Y:S01]  /*68e0*/  ULDC UR6, c[0x0][0x154] ;  /* 0x0000550000067ab9 */ /* 0x000fe20000000800 */
[----:B-1----:R-:W-:-:S04]  /*68f0*/  I2FP.F32.U32 R2, UR16 ;  /* 0x0000001000027c45 */ /* 0x002fc80008201000 */
[----:B------:R-:W0:Y:S01]  /*6900*/  F2I.U32.TRUNC.NTZ R0, R0 ;  /* 0x0000000000007305 */ /* 0x000e22000020f000 */
[----:B------:R-:W-:Y:S01]  /*6910*/  FMUL R2, R2, UR6 ;  /* 0x0000000602027c20 */ /* 0x000fe20008400000 */
[----:B------:R-:W-:Y:S06]  /*6920*/  @!P0 BRA `(.L_x_163) ;  /* 0x0000000000308947 */ /* 0x000fec0003800000 */
        /* <DEDUP_REMOVED lines=12> */
.L_x_163:
[----:B------:R-:W-:Y:S01]  /*69f0*/  USHF.R.U64 UR6, UR12, UR15, UR13 ;  /* 0x0000000f0c067299 */ /* 0x000fe2000800120d */
[----:B------:R-:W-:Y:S01]  /*6a00*/  R2UR UR5, R17 ;  /* 0x00000000110572ca */ /* 0x000fe200000e0000 */
[----:B------:R-:W-:Y:S01]  /*6a10*/  USHF.R.U32.HI UR4, URZ, UR15, UR13 ;  /* 0x0000000f3f047299 */ /* 0x000fe2000801160d */
[----:B------:R-:W1:Y:S01]  /*6a20*/  F2I.U32.TRUNC.NTZ R2, R2 ;  /* 0x0000000200027305 */ /* 0x000e62000020f000 */
[----:B------:R-:W-:Y:S01]  /*6a30*/  UIADD3 UR9, UP0, URZ, -UR6, URZ ;  /* 0x800000063f097290 */ /* 0x000fe2000ff1e03f */
[----:B------:R-:W-:Y:S01]  /*6a40*/  ULDC.64 UR10, c[0x0][0x620] ;  /* 0x00018800000a7ab9 */ /* 0x000fe20000000a00 */
[----:B------:R-:W-:Y:S02]  /*6a50*/  ULDC UR14, c[0x0][0x608] ;  /* 0x00018200000e7ab9 */ /* 0x000fe40000000800 */
[----:B------:R-:W-:Y:S01]  /*6a60*/  UIADD3.X UR4, URZ, ~UR4, URZ, UP0, !UPT ;  /* 0x800000043f047290 */ /* 0x000fe200087fe43f */
[----:B------:R-:W-:Y:S01]  /*6a70*/  ULDC UR15, c[0x0][0x658] ;  /* 0x00019600000f7ab9 */ /* 0x000fe20000000800 */
[----:B------:R-:W-:-:S02]  /*6a80*/  ULDC UR12, c[0x0][0x144] ;  /* 0x00005100000c7ab9 */ /* 0x000fc40000000800 */
[----:B------:R-:W-:Y:S01]  /*6a90*/  UIMAD UR8, UR4, UR10, URZ ;  /* 0x0000000a040872a4 */ /* 0x000fe2000f8e023f */
[----:B------:R-:W-:Y:S02]  /*6aa0*/  ULDC UR22, c[0x0][0x148] ;  /* 0x0000520000167ab9 */ /* 0x000fe40000000800 */
[----:B------:R-:W-:Y:S01]  /*6ab0*/  UMOV UR4, UR17 ;  /* 0x0000001100047c82 */ /* 0x000fe20008000000 */
[----:B------:R-:W-:Y:S02]  /*6ac0*/  UIMAD UR8, UR9, UR11, UR8 ;  /* 0x0000000b090872a4 */ /* 0x000fe4000f8e0208 */
[----:B------:R-:W-:Y:S01]  /*6ad0*/  UIMAD.WIDE.U32 UR4, UR9, UR10, UR4 ;  /* 0x0000000a090472a5 */ /* 0x000fe2000f8e0004 */
[----:B0-----:R-:W-:Y:S01]  /*6ae0*/  R2UR UR9, R0 ;  /* 0x00000000000972ca */ /* 0x001fe200000e0000 */
[----:B------:R-:W-:Y:S01]  /*6af0*/  ULDC UR20, c[0x0][0x648] ;  /* 0x0001920000147ab9 */ /* 0x000fe20000000800 */
[----:B-1----:R-:W-:Y:S01]  /*6b00*/  R2UR UR13, R2 ;  /* 0x00000000020d72ca */ /* 0x002fe200000e0000 */
[----:B------:R-:W-:Y:S01]  /*6b10*/  UIADD3 UR8, UR5, UR8, URZ ;  /* 0x0000000805087290 */ /* 0x000fe2000fffe03f */
[----:B------:R-:W-:-:S02]  /*6b20*/  ULDC UR21, c[0x0][0x638] ;  /* 0x00018e0000157ab9 */ /* 0x000fc40000000800 */
[----:B------:R-:W-:Y:S02]  /*6b30*/  ULDC UR5, c[0x0][0x618] ;  /* 0x0001860000057ab9 */ /* 0x000fe40000000800 */
[----:B------:R-:W-:Y:S02]  /*6b40*/  USHF.R.U64 UR10, UR4, UR5, UR8 ;  /* 0x00000005040a7299 */ /* 0x000fe40008001208 */
[----:B------:R-:W-:-:S03]  /*6b50*/  USHF.R.U32.HI UR8, URZ, UR5, UR8 ;  /* 0x000000053f087299 */ /* 0x000fc60008011608 */
[----:B------:R-:W-:Y:S01]  /*6b60*/  ULDC.64 UR4, c[0x0][0x640] ;  /* 0x0001900000047ab9 */ /* 0x000fe20000000a00 */
[----:B------:R-:W-:Y:S01]  /*6b70*/  USHF.R.U64 UR11, UR10, UR14, UR8 ;  /* 0x0000000e0a0b7299 */ /* 0x000fe20008001208 */
[----:B------:R-:W-:Y:S01]  /*6b80*/  ISETP.NE.U32.AND P0, PT, RZ, UR4, PT ;  /* 0x00000004ff007c0c */ /* 0x000fe2000bf05070 */
[----:B------:R-:W-:Y:S02]  /*6b90*/  USHF.R.U32.HI UR8, URZ, UR14, UR8 ;  /* 0x0000000e3f087299 */ /* 0x000fe40008011608 */
[----:B------:R-:W-:Y:S01]  /*6ba0*/  UIADD3 UR9, -UR9, URZ, URZ ;  /* 0x0000003f09097290 */ /* 0x000fe2000fffe13f */
[----:B------:R-:W-:Y:S01]  /*6bb0*/  ISETP.NE.AND.EX P0, PT, RZ, UR5, PT, P0 ;  /* 0x00000005ff007c0c */ /* 0x000fe2000bf05300 */
[----:B------:R-:W-:Y:S02]  /*6bc0*/  USHF.R.U64 UR17, UR11, UR15, UR8 ;  /* 0x0000000f0b117299 */ /* 0x000fe40008001208 */
[----:B------:R-:W-:Y:S02]  /*6bd0*/  UIADD3 UR18, -UR13, URZ, URZ ;  /* 0x0000003f0d127290 */ /* 0x000fe4000fffe13f */
[----:B------:R-:W-:-:S02]  /*6be0*/  USHF.R.U32.HI UR15, URZ, UR15, UR8 ;  /* 0x0000000f3f0f7299 */ /* 0x000fc40008011608 */
[----:B------:R-:W-:Y:S01]  /*6bf0*/  UIMAD UR19, UR12, UR9, UR7 ;  /* 0x000000090c1372a4 */ /* 0x000fe2000f8e0207 */
[----:B------:R-:W-:-:S05]  /*6c00*/  UMOV UR14, UR17 ;  /* 0x00000011000e7c82 */ /* 0x000fca0008000000 */
[----:B------:R-:W-:Y:S06]  /*6c10*/  @!P0 BRA `(.L_x_164) ;  /* 0x0000000000288947 */ /* 0x000fec0003800000 */
        /* <DEDUP_REMOVED lines=10> */
.L_x_164:
[----:B------:R-:W-:Y:S01]  /*6cc0*/  UISETP.NE.AND UP0, UPT, UR38, URZ, UPT ;  /* 0x0000003f2600728c */ /* 0x000fe2000bf05270 */
[----:B------:R-:W-:Y:S01]  /*6cd0*/  IMAD.MOV.U32 R0, RZ, RZ, 0x1 ;  /* 0x00000001ff007424 */ /* 0x000fe200078e00ff */
[----:B------:R-:W-:Y:S01]  /*6ce0*/  USHF.R.U64 UR5, UR14, UR20, UR15 ;  /* 0x000000140e057299 */ /* 0x000fe2000800120f */
[----:B------:R-:W-:Y:S01]  /*6cf0*/  IMAD.U32 R19, RZ, RZ, UR6 ;  /* 0x00000006ff137e24 */ /* 0x000fe2000f8e00ff */
[----:B------:R-:W-:Y:S02]  /*6d00*/  ULOP3.LUT UR4, UR11, UR47, URZ, 0xc0, !UPT ;  /* 0x0000002f0b047292 */ /* 0x000fe4000f8ec03f */
[----:B------:R-:W-:Y:S02]  /*6d10*/  UIADD3 UR7, -UR5, URZ, URZ ;  /* 0x0000003f05077290 */ /* 0x000fe4000fffe13f */
[----:B------:R-:W-:Y:S02]  /*6d20*/  UIMAD UR4, UR44, UR5, UR4 ;  /* 0x000000052c0472a4 */ /* 0x000fe4000f8e0204 */
[----:B------:R-:W-:-:S02]  /*6d30*/  ULOP3.LUT UR10, UR10, UR43, URZ, 0xc0, !UPT ;  /* 0x0000002b0a0a7292 */ /* 0x000fc4000f8ec03f */
[----:B------:R-:W-:Y:S02]  /*6d40*/  @UP0 UIMAD UR19, UR22, UR18, UR16 ;  /* 0x00000012161302a4 */ /* 0x000fe4000f8e0210 */
[----:B------:R-:W-:Y:S01]  /*6d50*/  UIMAD UR5, UR7, UR21, UR17 ;  /* 0x00000015070572a4 */ /* 0x000fe2000f8e0211 */
[----:B------:R-:W-:Y:S02]  /*6d60*/  ULDC UR8, c[0x0][0x600] ;  /* 0x0001800000087ab9 */ /* 0x000fe40000000800 */
[----:B------:R-:W-:Y:S01]  /*6d70*/  ULDC UR7, c[0x0][0x610] ;  /* 0x0001840000077ab9 */ /* 0x000fe20000000800 */
[----:B------:R-:W-:Y:S02]  /*6d80*/  UIMAD UR5, UR5, UR8, UR10 ;  /* 0x00000008050572a4 */ /* 0x000fe4000f8e020a */
[----:B------:R-:W-:-:S04]  /*6d90*/  UIMAD UR4, UR4, UR7, UR19 ;  /* 0x00000007040472a4 */ /* 0x000fc8000f8e0213 */
[----:B------:R-:W-:Y:S02]  /*6da0*/  USEL UR7, UR5, UR4, !UP0 ;  /* 0x0000000405077287 */ /* 0x000fe4000c000000 */
[----:B------:R-:W-:-:S04]  /*6db0*/  USEL UR4, UR4, UR5, !UP0 ;  /* 0x0000000504047287 */ /* 0x000fc8000c000000 */
[----:B------:R-:W-:Y:S02]  /*6dc0*/  IMAD.U32 R2, RZ, RZ, UR7 ;  /* 0x00000007ff027e24 */ /* 0x000fe4000f8e00ff */
[----:B------:R-:W-:-:S07]  /*6dd0*/  IMAD.U32 R18, RZ, RZ, UR4 ;  /* 0x00000004ff127e24 */ /* 0x000fce000f8e00ff */
.L_x_162:
[----:B------:R-:W-:Y:S01]  /*6de0*/  UIADD3 UR45, UR36, UR45, URZ ;  /* 0x0000002d242d7290 */ /* 0x000fe2000fffe03f */
[----:B------:R-:W-:Y:S02]  /*6df0*/  LOP3.LUT P0, RZ, R0, 0xff, RZ, 0xc0, !PT ;  /* 0x000000ff00ff7812 */ /* 0x000fe4000780c0ff */
[----:B------:R-:W-:Y:S01]  /*6e00*/  LOP3.LUT R100, R100, 0x1, RZ, 0x3c, !PT ;  /* 0x0000000164647812 */ /* 0x000fe200078e3cff */
[----:B------:R-:W-:Y:S02]  /*6e10*/  USHF.R.U32.HI UR4, URZ, 0x2, UR45 ;  /* 0x000000023f047899 */ /* 0x000fe4000801162d */
[----:B------:R-:W-:Y:S02]  /*6e20*/  UISETP.GT.U32.AND UP0, UPT, UR45, 0x3, UPT ;  /* 0x000000032d00788c */ /* 0x000fe4000bf04070 */
[----:B------:R-:W-:Y:S02]  /*6e30*/  ULOP3.LUT UR4, UR4, 0x1, URZ, 0xc0, !UPT ;  /* 0x0000000104047892 */ /* 0x000fe4000f8ec03f */
[----:B------:R-:W-:-:S02]  /*6e40*/  UISETP.LT.U32.AND UP0, UPT, UR36, 0x4, UP0 ;  /* 0x000000042400788c */ /* 0x000fc40008701070 */
[----:B------:R-:W-:Y:S02]  /*6e50*/  UISETP.NE.U32.AND UP1, UPT, UR4, 0x1, UPT ;  /* 0x000000010400788c */ /* 0x000fe4000bf25070 */
[----:B------:R-:W-:Y:S02]  /*6e60*/  USEL UR5, URZ, 0x1, !UP0 ;  /* 0x000000013f057887 */ /* 0x000fe4000c000000 */
[----:B------:R-:W-:Y:S02]  /*6e70*/  UISETP.GT.U32.AND UP1, UPT, UR36, 0x3, !UP1 ;  /* 0x000000032400788c */ /* 0x000fe4000cf24070 */
[----:B------:R-:W-:Y:S02]  /*6e80*/  ULOP3.LUT UR45, UR45, 0x3, URZ, 0xc0, !UPT ;  /* 0x000000032d2d7892 */ /* 0x000fe4000f8ec03f */
[----:B------:R-:W-:-:S04]  /*6e90*/  USEL UR4, URZ, 0x1, !UP1 ;  /* 0x000000013f047887 */ /* 0x000fc8000c800000 */
[----:B------:R-:W-:Y:S01]  /*6ea0*/  ULOP3.LUT UR48, UR4, UR48, UR5, 0x96, !UPT ;  /* 0x0000003004307292 */ /* 0x000fe2000f8e9605 */
[----:B------:R-:W-:Y:S11]  /*6eb0*/  @P0 BRA `(.L_x_165) ;  /* 0xffffffa800680947 */ /* 0x000ff6000383ffff */
[----:B------:R-:W-:Y:S05]  /*6ec0*/  EXIT ;  /* 0x000000000000794d */ /* 0x000fea0003800000 */
.L_x_16:
[----:B------:R-:W-:-:S08]  /*6ed0*/  ISETP.NE.AND P0, PT, RZ, UR6, PT ;  /* 0x00000006ff007c0c */ /* 0x000fd0000bf05270 */
[----:B------:R-:W0:-:S00]  /*6ee0*/  USETMAXREG.DEALLOC.CTAPOOL 0x28 ;  /* 0x00000028000079c8 */ /* 0x000e0000080e0500 */
[----:B------:R-:W-:Y:S05]  /*6ef0*/  @P0 EXIT ;  /* 0x000000000000094d */ /* 0x000fea0003800000 */
[----:B0-----:R-:W-:Y:S01]  /*6f00*/  LOP3.LUT P0, RZ, R0, 0xff, RZ, 0xc0, !PT ;  /* 0x000000ff00ff7812 */ /* 0x001fe2000780c0ff */
[----:B------:R-:W-:Y:S02]  /*6f10*/  IMAD.MOV.U32 R0, RZ, RZ, 0x1 ;  /* 0x00000001ff007424 */ /* 0x000fe400078e00ff */
[----:B------:R-:W-:-:S10]  /*6f20*/  IMAD.MOV.U32 R8, RZ, RZ, RZ ;  /* 0x000000ffff087224 */ /* 0x000fd400078e00ff */
[----:B------:R-:W-:Y:S05]  /*6f30*/  @!P0 BRA `(.L_x_166) ;  /* 0x0000000c00608947 */ /* 0x000fea0003800000 */
[----:B------:R-:W0:Y:S01]  /*6f40*/  S2R R11, SR_CgaCtaId ;  /* 0x00000000000b7919 */ /* 0x000e220000008800 */
[----:B------:R-:W-:Y:S01]  /*6f50*/  LOP3.LUT P0, RZ, R3, 0x1f, RZ, 0xc0, !PT ;  /* 0x0000001f03ff7812 */ /* 0x000fe2000780c0ff */
[----:B------:R-:W-:Y:S01]  /*6f60*/  ULDC UR5, c[0x0][0x658] ;  /* 0x0001960000057ab9 */ /* 0x000fe20000000800 */
[----:B------:R-:W-:Y:S01]  /*6f70*/  UMOV UR6, 0xffffffff ;  /* 0xffffffff00067882 */ /* 0x000fe20000000000 */
[----:B------:R-:W-:Y:S01]  /*6f80*/  BSSY B0, `(.L_x_166) ;  /* 0x00000d3000007945 */ /* 0x000fe20003800000 */
[----:B------:R-:W-:Y:S01]  /*6f90*/  USHF.L.U32 UR6, UR6, UR5, URZ ;  /* 0x0000000506067299 */ /* 0x000fe2000800063f */
[C---:B------:R-:W-:Y:S01]  /*6fa0*/  ISETP.NE.AND P3, PT, R4.reuse, RZ, PT ;  /* 0x000000ff0400720c */ /* 0x040fe20003f65270 */
[----:B------:R-:W-:Y:S01]  /*6fb0*/  IMAD.MOV.U32 R10, RZ, RZ, 0x1 ;  /* 0x00000001ff0a7424 */ /* 0x000fe200078e00ff */
[----:B------:R-:W-:Y:S01]  /*6fc0*/  ISETP.NE.OR P0, PT, R4, RZ, !P0 ;  /* 0x000000ff0400720c */ /* 0x000fe20004705670 */
[----:B------:R-:W-:Y:S01]  /*6fd0*/  IMAD.MOV.U32 R0, RZ, RZ, 0x1 ;  /* 0x00000001ff007424 */ /* 0x000fe200078e00ff */
[----:B------:R-:W-:Y:S01]  /*6fe0*/  ULDC UR4, c[0x0][0x600] ;  /* 0x0001800000047ab9 */ /* 0x000fe20000000800 */
[----:B------:R-:W-:Y:S01]  /*6ff0*/  IMAD.MOV.U32 R8, RZ, RZ, RZ ;  /* 0x000000ffff087224 */ /* 0x000fe200078e00ff */
[----:B------:R-:W-:Y:S01]  /*7000*/  UMOV UR7, 0x1 ;  /* 0x0000000100077882 */ /* 0x000fe20000000000 */
[----:B------:R-:W-:-:S02]  /*7010*/  UIADD3 UR21, UR37, 0x1, URZ ;  /* 0x0000000125157890 */ /* 0x000fc4000fffe03f */
[----:B------:R-:W-:Y:S02]  /*7020*/  ULOP3.LUT UR13, UR40, 0x2, URZ, 0xfc, !UPT ;  /* 0x00000002280d7892 */ /* 0x000fe4000f8efc3f */
[----:B------:R-:W-:Y:S02]  /*7030*/  UIADD3 UR4, UR4, -0x1, URZ ;  /* 0xffffffff04047890 */ /* 0x000fe4000fffe03f */
[----:B------:R-:W-:Y:S02]  /*7040*/  USHF.L.U32 UR5, UR7, UR5, URZ ;  /* 0x0000000507057299 */ /* 0x000fe4000800063f */
[----:B------:R-:W-:Y:S01]  /*7050*/  ULOP3.LUT UR6, URZ, UR6, URZ, 0x33, !UPT ;  /* 0x000000063f067292 */ /* 0x000fe2000f8e333f */
[----:B------:R-:W-:Y:S01]  /*7060*/  ULDC.64 UR30, c[0x0][0x198] ;  /* 0x00006600001e7ab9 */ /* 0x000fe20000000a00 */
[C---:B0-----:R-:W-:Y:S02]  /*7070*/  IMAD.SHL.U32 R9, R11.reuse, 0x40, RZ ;  /* 0x000000400b097824 */ /* 0x041fe400078e00ff */
[----:B------:R-:W-:-:S03]  /*7080*/  IMAD.SHL.U32 R11, R11, 0x1000, RZ ;  /* 0x000010000b0b7824 */ /* 0x000fc600078e00ff */
[----:B------:R-:W-:-:S07]  /*7090*/  LOP3.LUT R9, R9, 0x40, RZ, 0xc0, !PT ;  /* 0x0000004009097812 */ /* 0x000fce00078ec0ff */
.L_x_178:
[----:B------:R-:W-:-:S03]  /*70a0*/  UMOV UR7, 0xffffffff ;  /* 0xffffffff00077882 */ /* 0x000fc60000000000 */
[----:B------:R-:W-:Y:S05]  /*70b0*/  BRA.DIV UR7, `(.L_x_167) ;  /* 0x0000001207187947 */ /* 0x000fea000b800000 */
[----:B------:R-:W-:-:S13]  /*70c0*/  ELECT P6, URZ, PT ;  /* 0x00000000003f782f */ /* 0x000fda00038c0000 */
.L_x_191:
[----:B------:R-:W0:Y:S01]  /*70d0*/  LDC R3, c[0x0][0x28c] ;  /* 0x0000a300ff037b82 */ /* 0x000e220000000800 */
[----:B------:R-:W-:Y:S01]  /*70e0*/  BSSY B1, `(.L_x_168) ;  /* 0x0000047000017945 */ /* 0x000fe20003800000 */
[----:B0-----:R-:W-:-:S13]  /*70f0*/  ISETP.LT.OR P6, PT, R3, 0x1, !P6 ;  /* 0x000000010300780c */ /* 0x001fda00077c1670 */
[----:B------:R-:W-:Y:S05]  /*7100*/  @P6 BRA `(.L_x_169) ;  /* 0x0000000400106947 */ /* 0x000fea0003800000 */
[----:B------:R-:W-:Y:S02]  /*7110*/  IMAD R6, R2, 0x80, R9 ;  /* 0x0000008002067824 */ /* 0x000fe400078e0209 */
[----:B------:R-:W-:Y:S02]  /*7120*/  IMAD.SHL.U32 R18, R18, 0x40, RZ ;  /* 0x0000004012127824 */ /* 0x000fe400078e00ff */
[----:B------:R-:W-:Y:S02]  /*7130*/  IMAD.MOV.U32 R12, RZ, RZ, RZ ;  /* 0x000000ffff0c7224 */ /* 0x000fe400078e00ff */
[----:B------:R-:W-:Y:S02]  /*7140*/  IMAD.U32 R14, RZ, RZ, UR21 ;  /* 0x00000015ff0e7e24 */ /* 0x000fe4000f8e00ff */
[----:B------:R-:W-:Y:S02]  /*7150*/  IMAD.MOV.U32 R2, RZ, RZ, R0 ;  /* 0x000000ffff027224 */ /* 0x000fe400078e0000 */
[----:B------:R-:W-:-:S07]  /*7160*/  IMAD.MOV.U32 R3, RZ, RZ, R8 ;  /* 0x000000ffff037224 */ /* 0x000fce00078e0008 */
.L_x_173:
[----:B------:R-:W0:Y:S01]  /*7170*/  S2R R5, SR_CgaCtaId ;  /* 0x0000000000057919 */ /* 0x000e220000008800 */
[----:B------:R-:W-:-:S04]  /*7180*/  MOV R4, 0x400 ;  /* 0x0000040000047802 */ /* 0x000fc80000000f00 */
[----:B0-----:R-:W-:Y:S02]  /*7190*/  LEA R13, R5, R4, 0x18 ;  /* 0x00000004050d7211 */ /* 0x001fe400078ec0ff */
[----:B------:R-:W-:Y:S01]  /*71a0*/  SHF.L.U32 R4, R2, 0x1f, RZ ;  /* 0x0000001f02047819 */ /* 0x000fe200000006ff */
[----:B------:R-:W0:Y:S02]  /*71b0*/  @!P3 LDC R5, c[0x0][0x500] ;  /* 0x00014000ff05bb82 */ /* 0x000e240000000800 */
[----:B------:R-:W-:-:S04]  /*71c0*/  IMAD R7, R3, 0x8, R13 ;  /* 0x0000000803077824 */ /* 0x000fc800078e020d */
[----:B------:R-:W1:Y:S02]  /*71d0*/  SYNCS.PHASECHK.TRANS64.TRYWAIT P1, [R7+URZ+0x20], R4 ;  /* 0x00002004070075a7 */ /* 0x000e64000802017f */
[----:B-1----:R-:W-:Y:S05]  /*71e0*/  @!P1 BRA `(.L_x_170) ;  /* 0x0000000c00ec9947 */ /* 0x002fea0003800000 */
.L_x_192:
[----:B------:R-:W-:Y:S01]  /*71f0*/  UPRMT UR7, UR13, 0x9910, URZ ;  /* 0x000099100d077896 */ /* 0x000fe2000800003f */
[----:B0-----:R0:W-:Y:S03]  /*7200*/  @!P3 SYNCS.ARRIVE.TRANS64 RZ, [R7+URZ], R5 ;  /* 0x0000000507ffb9a7 */ /* 0x0011e6000800003f */
[----:B------:R-:W-:-:S06]  /*7210*/  UISETP.NE.AND UP0, UPT, UR7, 0x2, UPT ;  /* 0x000000020700788c */ /* 0x000fcc000bf05270 */
[----:B------:R-:W-:-:S13]  /*7220*/  PLOP3.LUT P1, PT, PT, PT, UP0, 0x80, 0x0 ;  /* 0x000000000000781c */ /* 0x000fda0003f2f008 */
[----:B0-----:R-:W-:Y:S05]  /*7230*/  @P1 BRA `(.L_x_171) ;  /* 0x0000000000041947 */ /* 0x001fea0003800000 */
[----:B------:R-:W-:Y:S01]  /*7240*/  BPT.TRAP 0x1 ;  /* 0x000000040000795c */ /* 0x000fe20000300000 */
.L_x_171:
[----:B------:R-:W-:Y:S05]  /*7250*/  @P0 BRA `(.L_x_172) ;  /* 0x0000000000040947 */ /* 0x000fea0003800000 */
[----:B------:R-:W-:Y:S01]  /*7260*/  BPT.TRAP 0x1 ;  /* 0x000000040000795c */ /* 0x000fe20000300000 */
.L_x_172:
[----:B-1----:R-:W-:Y:S01]  /*7270*/  IMAD.SHL.U32 R4, R3, 0x4000, RZ ;  /* 0x0000400003047824 */ /* 0x002fe200078e00ff */
[----:B------:R-:W-:Y:S01]  /*7280*/  R2UR UR34, R12 ;  /* 0x000000000c2272ca */ /* 0x000fe200000e0000 */
[----:B------:R-:W-:Y:S01]  /*7290*/  VIADD R14, R14, 0xffffffff ;  /* 0xffffffff0e0e7836 */ /* 0x000fe20000000000 */
[----:B------:R-:W-:Y:S01]  /*72a0*/  R2UR UR33, R7 ;  /* 0x00000000072172ca */ /* 0x000fe200000e0000 */
[----:B------:R-:W-:Y:S01]  /*72b0*/  IMAD.IADD R5, R13, 0x1, R4 ;  /* 0x000000010d057824 */ /* 0x000fe200078e0204 */
[----:B------:R-:W-:Y:S01]  /*72c0*/  LOP3.LUT R4, R4, 0x1000, R11, 0xf8, !PT ;  /* 0x0000100004047812 */ /* 0x000fe200078ef80b */
[----:B------:R-:W-:Y:S01]  /*72d0*/  UIADD3 UR14, UP0, UR30, 0xf0, URZ ;  /* 0x000000f01e0e7890 */ /* 0x000fe2000ff1e03f */
[----:B------:R-:W-:Y:S01]  /*72e0*/  R2UR UR36, R19 ;  /* 0x00000000132472ca */ /* 0x000fe200000e0000 */
[----:B------:R-:W-:Y:S01]  /*72f0*/  UIADD3 UR42, UP1, UR30, 0x1f0, URZ ;  /* 0x000001f01e2a7890 */ /* 0x000fe2000ff3e03f */
[----:B------:R-:W-:Y:S01]  /*7300*/  R2UR UR24, R5 ;  /* 0x00000000051872ca */ /* 0x000fe200000e0000 */
[----:B------:R-:W-:Y:S01]  /*7310*/  IMAD R4, R4, 0x2, R13 ;  /* 0x0000000204047824 */ /* 0x000fe200078e020d */
[----:B------:R-:W-:Y:S01]  /*7320*/  R2UR UR35, R18 ;  /* 0x00000000122372ca */ /* 0x000fe200000e0000 */
[----:B------:R-:W-:Y:S01]  /*7330*/  UIADD3.X UR15, URZ, UR31, URZ, UP0, !UPT ;  /* 0x0000001f3f0f7290 */ /* 0x000fe200087fe43f */
[----:B------:R-:W-:Y:S01]  /*7340*/  R2UR UR19, R6 ;  /* 0x00000000061372ca */ /* 0x000fe200000e0000 */
[----:B------:R-:W-:Y:S01]  /*7350*/  UIADD3 UR26, UR34, 0x40, URZ ;  /* 0x00000040221a7890 */ /* 0x000fe2000fffe03f */
[----:B------:R-:W-:Y:S01]  /*7360*/  R2UR UR8, R4 ;  /* 0x00000000040872ca */ /* 0x000fe200000e0000 */
[----:B------:R-:W-:Y:S01]  /*7370*/  UIADD3.X UR43, URZ, UR31, URZ, UP1, !UPT ;  /* 0x0000001f3f2b7290 */ /* 0x000fe20008ffe43f */
[----:B------:R-:W-:Y:S01]  /*7380*/  ISETP.GT.AND P2, PT, R14, 0x1, PT ;  /* 0x000000010e00780c */ /* 0x000fe20003f44270 */
[----:B------:R-:W-:Y:S01]  /*7390*/  VIADD R3, R3, 0x1 ;  /* 0x0000000103037836 */ /* 0x000fe20000000000 */
[----:B------:R-:W-:Y:S01]  /*73a0*/  UMOV UR22, 0x0 ;  /* 0x0000000000167882 */ /* 0x000fe20000000000 */
[----:B------:R-:W-:Y:S01]  /*73b0*/  UMOV UR23, 0x10000000 ;  /* 0x1000000000177882 */ /* 0x000fe20000000000 */
[----:B------:R-:W-:Y:S01]  /*73c0*/  UMOV UR25, UR33 ;  /* 0x0000002100197c82 */ /* 0x000fe20008000000 */
[----:B------:R-:W-:Y:S01]  /*73d0*/  UIADD3 UR32, UR24, 0x180, URZ ;  /* 0x0000018018207890 */ /* 0x000fe2000fffe03f */
[----:B------:R-:W-:Y:S01]  /*73e0*/  ISETP.NE.AND P1, PT, R3, 0x4, PT ;  /* 0x000000040300780c */ /* 0x000fe20003f25270 */
[----:B------:R-:W-:Y:S01]  /*73f0*/  UIADD3 UR24, UR24, 0x2180, URZ ;  /* 0x0000218018187890 */ /* 0x000fe2000fffe03f */
[----:B------:R-:W-:Y:S01]  /*7400*/  VIADD R12, R12, 0x80 ;  /* 0x000000800c0c7836 */ /* 0x000fe20000000000 */
[----:B------:R-:W-:Y:S01]  /*7410*/  UMOV UR28, UR36 ;  /* 0x00000024001c7c82 */ /* 0x000fe20008000000 */
[----:B------:R-:W-:Y:S01]  /*7420*/  UMOV UR27, UR35 ;  /* 0x00000023001b7c82 */ /* 0x000fe20008000000 */
[----:B------:R-:W-:Y:S01]  /*7430*/  UIADD3 UR16, UR8, 0x10180, URZ ;  /* 0x0001018008107890 */ /* 0x000fe2000fffe03f */
[----:B------:R-:W-:Y:S01]  /*7440*/  SEL R5, RZ, 0x1, P1 ;  /* 0x00000001ff057807 */ /* 0x000fe20000800000 */
[----:B------:R-:W-:Y:S01]  /*7450*/  UIADD3 UR8, UR8, 0x14180, URZ ;  /* 0x0001418008087890 */ /* 0x000fe2000fffe03f */
[----:B------:R0:W-:Y:S01]  /*7460*/  UTMALDG.3D [UR32], [UR14], desc[UR22] ;  /* 0x000016200e0075b4 */ /* 0x0001e20008011000 */
[----:B------:R-:W-:Y:S01]  /*7470*/  UMOV UR7, 0x30000 ;  /* 0x0003000000077882 */ /* 0x000fe20000000000 */
[----:B------:R-:W-:Y:S01]  /*7480*/  UMOV UR17, UR33 ;  /* 0x0000002100117c82 */ /* 0x000fe20008000000 */
[----:B------:R-:W-:Y:S01]  /*7490*/  UMOV UR18, UR34 ;  /* 0x0000002200127c82 */ /* 0x000fe20008000000 */
[----:B------:R-:W-:Y:S01]  /*74a0*/  UMOV UR20, UR36 ;  /* 0x0000002400147c82 */ /* 0x000fe20008000000 */
[----:B------:R-:W-:Y:S01]  /*74b0*/  UMOV UR9, UR33 ;  /* 0x0000002100097c82 */ /* 0x000fe20008000000 */
[----:B------:R-:W-:Y:S01]  /*74c0*/  UMOV UR11, UR19 ;  /* 0x00000013000b7c82 */ /* 0x000fe20008000000 */
[----:B------:R-:W-:Y:S01]  /*74d0*/  UMOV UR12, UR36 ;  /* 0x00000024000c7c82 */ /* 0x000fe20008000000 */
[----:B------:R0:W-:Y:S01]  /*74e0*/  UTMALDG.3D [UR24], [UR14], desc[UR22] ;  /* 0x000016180e0075b4 */ /* 0x0001e20008011000 */
[----:B------:R-:W-:Y:S01]  /*74f0*/  UMOV UR10, UR26 ;  /* 0x0000001a000a7c82 */ /* 0x000fe20008000000 */
[----:B------:R-:W-:-:S02]  /*7500*/  LOP3.LUT R2, R2, R5, RZ, 0x3c, !PT ;  /* 0x0000000502027212 */ /* 0x000fc400078e3cff */
[----:B------:R-:W-:Y:S01]  /*7510*/  SEL R3, R3, RZ, P1 ;  /* 0x000000ff03037207 */ /* 0x000fe20000800000 */
[----:B------:R0:W-:Y:S01]  /*7520*/  UTMALDG.3D.MULTICAST [UR16], [UR42], UR7, desc[UR22] ;  /* 0x000016102a0073b4 */ /* 0x0001e20008011807 */
[----:B------:R0:W-:Y:S02]  /*7530*/  UTMALDG.3D.MULTICAST [UR8], [UR42], UR7, desc[UR22] ;  /* 0x000016082a0073b4 */ /* 0x0001e40008011807 */
[----:B0-----:R-:W-:Y:S05]  /*7540*/  @P2 BRA `(.L_x_173) ;  /* 0xfffffffc00082947 */ /* 0x001fea000383ffff */
.L_x_169:
[----:B------:R-:W-:Y:S05]  /*7550*/  BSYNC B1 ;  /* 0x0000000000017941 */ /* 0x000fea0003800000 */
.L_x_168:
[----:B------:R-:W-:Y:S01]  /*7560*/  LOP3.LUT P4, RZ, R10, 0xff, RZ, 0xc0, !PT ;  /* 0x000000ff0aff7812 */ /* 0x000fe2000788c0ff */
[----:B------:R-:W-:Y:S01]  /*7570*/  VIADD R8, R8, UR37 ;  /* 0x0000002508087c36 */ /* 0x000fe20008000000 */
[----:B------:R-:W-:Y:S01]  /*7580*/  ULDC.64 UR8, c[0x0][0x650] ;  /* 0x0001940000087ab9 */ /* 0x000fe20000000a00 */
[----:B------:R-:W-:Y:S01]  /*7590*/  BSSY B1, `(.L_x_174) ;  /* 0x000006f000017945 */ /* 0x000fe20003800000 */
[----:B------:R-:W-:Y:S01]  /*75a0*/  IMAD.MOV.U32 R18, RZ, RZ, -0x1 ;  /* 0xffffffffff127424 */ /* 0x000fe200078e00ff */
[----:B------:R-:W-:Y:S01]  /*75b0*/  PRMT R10, RZ, 0x7610, R10 ;  /* 0x00007610ff0a7816 */ /* 0x000fe2000000000a */
[----:B------:R-:W-:Y:S01]  /*75c0*/  IMAD.MOV.U32 R19, RZ, RZ, -0x1 ;  /* 0xffffffffff137424 */ /* 0x000fe200078e00ff */
[C---:B------:R-:W-:Y:S02]  /*75d0*/  ISETP.GT.U32.AND P1, PT, R8.reuse, 0x3, PT ;  /* 0x000000030800780c */ /* 0x040fe40003f24070 */
[----:B------:R-:W-:Y:S02]  /*75e0*/  SHF.R.U32.HI R2, RZ, 0x2, R8 ;  /* 0x00000002ff027819 */ /* 0x000fe40000011608 */
[----:B------:R-:W-:-:S02]  /*75f0*/  LOP3.LUT R8, R8, 0x3, RZ, 0xc0, !PT ;  /* 0x0000000308087812 */ /* 0x000fc400078ec0ff */
[----:B------:R-:W0:Y:S01]  /*7600*/  @P4 S2R R4, SR_CgaCtaId ;  /* 0x0000000000044919 */ /* 0x000e220000008800 */
[----:B------:R-:W-:Y:S02]  /*7610*/  @P4 MOV R3, 0x400 ;  /* 0x0000040000034802 */ /* 0x000fe40000000f00 */
[----:B------:R-:W-:-:S04]  /*7620*/  LOP3.LUT R2, R2, 0x1, RZ, 0xc0, !PT ;  /* 0x0000000102027812 */ /* 0x000fc800078ec0ff */
[----:B------:R-:W-:Y:S02]  /*7630*/  ISETP.NE.U32.AND P2, PT, R2, 0x1, PT ;  /* 0x000000010200780c */ /* 0x000fe40003f45070 */
[----:B0-----:R-:W-:Y:S01]  /*7640*/  @P4 LEA R3, R4, R3, 0x18 ;  /* 0x0000000304034211 */ /* 0x001fe200078ec0ff */
[----:B------:R-:W-:-:S03]  /*7650*/  IMAD.U32 R4, RZ, RZ, UR37 ;  /* 0x00000025ff047e24 */ /* 0x000fc6000f8e00ff */
[----:B------:R0:W-:Y:S01]  /*7660*/  @P4 SYNCS.ARRIVE.TRANS64.A1T0 RZ, [R3+URZ+0x78], RZ ;  /* 0x000078ff03ff49a7 */ /* 0x0001e2000810003f */
[----:B------:R-:W-:Y:S02]  /*7670*/  IADD3 R16, P4, R16, UR52, RZ ;  /* 0x0000003410107c10 */ /* 0x000fe4000ff9e0ff */
[----:B------:R-:W-:Y:S02]  /*7680*/  ISETP.LT.U32.AND P1, PT, R4, 0x4, P1 ;  /* 0x000000040400780c */ /* 0x000fe40000f21070 */
[----:B------:R-:W-:Y:S02]  /*7690*/  IADD3.X R17, R17, UR39, RZ, P4, !PT ;  /* 0x0000002711117c10 */ /* 0x000fe4000a7fe4ff */
[----:B------:R-:W-:Y:S02]  /*76a0*/  ISETP.GE.U32.AND P4, PT, R16, UR8, PT ;  /* 0x0000000810007c0c */ /* 0x000fe4000bf86070 */
[----:B0-----:R-:W-:Y:S02]  /*76b0*/  SEL R3, RZ, 0x1, !P1 ;  /* 0x00000001ff037807 */ /* 0x001fe40004800000 */
[----:B------:R-:W-:-:S02]  /*76c0*/  ISETP.GE.U32.AND.EX P1, PT, R17, UR9, PT, P4 ;  /* 0x0000000911007c0c */ /* 0x000fc4000bf26140 */
[----:B------:R-:W-:-:S04]  /*76d0*/  ISETP.GT.U32.AND P2, PT, R4, 0x3, !P2 ;  /* 0x000000030400780c */ /* 0x000fc80005744070 */
[----:B------:R-:W-:-:S04]  /*76e0*/  SEL R2, RZ, 0x1, !P2 ;  /* 0x00000001ff027807 */ /* 0x000fc80005000000 */
[--C-:B------:R-:W-:Y:S01]  /*76f0*/  LOP3.LUT R0, R2, R0, R3.reuse, 0x96, !PT ;  /* 0x0000000002007212 */ /* 0x100fe200078e9603 */
[----:B------:R-:W-:Y:S01]  /*7700*/  IMAD.MOV.U32 R2, RZ, RZ, -0x1 ;  /* 0xffffffffff027424 */ /* 0x000fe200078e00ff */
[----:B------:R-:W-:Y:S01]  /*7710*/  PRMT R3, RZ, 0x7610, R3 ;  /* 0x00007610ff037816 */ /* 0x000fe20000000003 */
[----:B------:R-:W-:Y:S06]  /*7720*/  @P1 BRA `(.L_x_175) ;  /* 0x0000000400541947 */ /* 0x000fec0003800000 */
[----:B------:R-:W0:Y:S01]  /*7730*/  S2UR UR7, SR_CTAID.X ;  /* 0x00000000000779c3 */ /* 0x000e220000002500 */
[----:B------:R-:W-:Y:S01]  /*7740*/  ULDC.64 UR8, c[0x0][0x628] ;  /* 0x00018a0000087ab9 */ /* 0x000fe20000000a00 */
[----:B------:R-:W-:Y:S01]  /*7750*/  ULDC UR10, c[0x0][0x150] ;  /* 0x00005400000a7ab9 */ /* 0x000fe20000000800 */
[----:B------:R-:W-:Y:S01]  /*7760*/  ISETP.NE.U32.AND P1, PT, RZ, UR8, PT ;  /* 0x00000008ff007c0c */ /* 0x000fe2000bf25070 */
[----:B------:R-:W-:Y:S01]  /*7770*/  ULDC UR11, c[0x0][0x630] ;  /* 0x00018c00000b7ab9 */ /* 0x000fe20000000800 */
[----:B------:R-:W-:Y:S01]  /*7780*/  ULDC UR14, c[0x0][0x154] ;  /* 0x00005500000e7ab9 */ /* 0x000fe20000000800 */
[----:B------:R-:W-:Y:S01]  /*7790*/  IMAD.MOV.U32 R2, RZ, RZ, R16 ;  /* 0x000000ffff027224 */ /* 0x000fe200078e0010 */
[----:B------:R-:W-:Y:S01]  /*77a0*/  ISETP.NE.AND.EX P1, PT, RZ, UR9, PT, P1 ;  /* 0x00000009ff007c0c */ /* 0x000fe2000bf25310 */
[----:B------:R-:W1:Y:S01]  /*77b0*/  S2UR UR12, SR_CTAID.Y ;  /* 0x00000000000c79c3 */ /* 0x000e620000002600 */
[----:B0-----:R-:W-:-:S05]  /*77c0*/  I2FP.F32.U32 R3, UR7 ;  /* 0x0000000700037c45 */ /* 0x001fca0008201000 */
[----:B------:R-:W-:Y:S01]  /*77d0*/  FMUL R12, R3, UR10 ;  /* 0x0000000a030c7c20 */ /* 0x000fe20008400000 */
[----:B------:R-:W-:-:S05]  /*77e0*/  IMAD.MOV.U32 R3, RZ, RZ, R17 ;  /* 0x000000ffff037224 */ /* 0x000fca00078e0011 */
[----:B------:R-:W-:Y:S05]  /*77f0*/  @!P1 BRA `(.L_x_176) ;  /* 0x0000000000289947 */ /* 0x000fea0003800000 */
[----:B------:R-:W-:Y:S02]  /*7800*/  ULDC UR10, c[0x0][0x634] ;  /* 0x00018d00000a7ab9 */ /* 0x000fe40000000800 */
[----:B------:R-:W-:-:S05]  /*7810*/  IADD3 R7, P1, R16, UR10, RZ ;  /* 0x0000000a10077c10 */ /* 0x000fca000ff3e0ff */
[----:B------:R-:W-:-:S04]  /*7820*/  IMAD.X R13, RZ, RZ, R17, P1 ;  /* 0x000000ffff0d7224 */ /* 0x000fc800008e0611 */
[----:B------:R-:W-:-:S04]  /*7830*/  IMAD.WIDE.U32 R4, R13, UR8, RZ ;  /* 0x000000080d047c25 */ /* 0x000fc8000f8e00ff */
[----:B------:R-:W-:-:S04]  /*7840*/  IMAD.WIDE.U32 R4, P1, R7, UR9, R4 ;  /* 0x0000000907047c25 */ /* 0x000fc8000f820004 */
[----:B------:R-:W-:-:S04]  /*7850*/  IMAD.WIDE.U32 R6, R7, UR8, RZ ;  /* 0x0000000807067c25 */ /* 0x000fc8000f8e00ff */
[----:B------:R-:W-:Y:S01]  /*7860*/  IMAD.X R3, RZ, RZ, RZ, P1 ;  /* 0x000000ffff037224 */ /* 0x000fe200008e06ff */
[----:B------:R-:W-:Y:S01]  /*7870*/  IADD3 RZ, P1, R7, R4, RZ ;  /* 0x0000000407ff7210 */ /* 0x000fe20007f3e0ff */
[----:B------:R-:W-:-:S04]  /*7880*/  IMAD.MOV.U32 R2, RZ, RZ, R5 ;  /* 0x000000ffff027224 */ /* 0x000fc800078e0005 */
[----:B------:R-:W-:-:S08]  /*7890*/  IMAD.WIDE.U32.X R2, R13, UR9, R2, P1 ;  /* 0x000000090d027c25 */ /* 0x000fd000088e0402 */
.L_x_176:
[--C-:B------:R-:W-:Y:S01]  /*78a0*/  SHF.R.U64 R19, R2, UR11, R3.reuse ;  /* 0x0000000b02137c19 */ /* 0x100fe20008001203 */
[----:B------:R-:W0:Y:S01]  /*78b0*/  F2I.U32.TRUNC.NTZ R12, R12 ;  /* 0x0000000c000c7305 */ /* 0x000e22000020f000 */
[----:B------:R-:W-:Y:S01]  /*78c0*/  SHF.R.U32.HI R2, RZ, UR11, R3 ;  /* 0x0000000bff027c19 */ /* 0x000fe20008011603 */
[----:B------:R-:W-:Y:S01]  /*78d0*/  ULDC.64 UR8, c[0x0][0x620] ;  /* 0x0001880000087ab9 */ /* 0x000fe20000000a00 */
[----:B------:R-:W-:Y:S01]  /*78e0*/  IADD3 R5, P1, RZ, -R19, RZ ;  /* 0x80000013ff057210 */ /* 0x000fe20007f3e0ff */
[----:B------:R-:W-:Y:S01]  /*78f0*/  ULDC UR11, c[0x0][0x658] ;  /* 0x00019600000b7ab9 */ /* 0x000fe20000000800 */
[----:B-1----:R-:W-:Y:S01]  /*7900*/  I2FP.F32.U32 R4, UR12 ;  /* 0x0000000c00047c45 */ /* 0x002fe20008201000 */
[----:B------:R-:W-:Y:S02]  /*7910*/  ULDC UR16, c[0x0][0x648] ;  /* 0x0001920000107ab9 */ /* 0x000fe40000000800 */
[----:B------:R-:W-:Y:S02]  /*7920*/  IMAD.X R2, RZ, RZ, ~R2, P1 ;  /* 0x000000ffff027224 */ /* 0x000fe400008e0e02 */
[----:B------:R-:W-:Y:S01]  /*7930*/  FMUL R6, R4, UR14 ;  /* 0x0000000e04067c20 */ /* 0x000fe20008400000 */
[----:B------:R-:W-:Y:S01]  /*7940*/  ULDC.64 UR14, c[0x0][0x640] ;  /* 0x00019000000e7ab9 */ /* 0x000fe20000000a00 */
[----:B------:R-:W-:Y:S01]  /*7950*/  IMAD R4, R2, UR8, RZ ;  /* 0x0000000802047c24 */ /* 0x000fe2000f8e02ff */
[----:B------:R-:W-:Y:S01]  /*7960*/  ISETP.NE.U32.AND P1, PT, RZ, UR14, PT ;  /* 0x0000000eff007c0c */ /* 0x000fe2000bf25070 */
[C---:B------:R-:W-:Y:S01]  /*7970*/  IMAD.WIDE.U32 R2, R5.reuse, UR8, R16 ;  /* 0x0000000805027c25 */ /* 0x040fe2000f8e0010 */
[----:B0-----:R-:W-:Y:S01]  /*7980*/  R2UR UR8, R12 ;  /* 0x000000000c0872ca */ /* 0x001fe200000e0000 */
[----:B------:R-:W0:Y:S01]  /*7990*/  F2I.U32.TRUNC.NTZ R6, R6 ;  /* 0x0000000600067305 */ /* 0x000e22000020f000 */
[----:B------:R-:W1:Y:S01]  /*79a0*/  LDC R12, c[0x0][0x610] ;  /* 0x00018400ff0c7b82 */ /* 0x000e620000000800 */
[----:B------:R-:W-:Y:S01]  /*79b0*/  IMAD R5, R5, UR9, R4 ;  /* 0x0000000905057c24 */ /* 0x000fe2000f8e0204 */
[----:B------:R-:W-:Y:S01]  /*79c0*/  ULDC UR9, c[0x0][0x618] ;  /* 0x0001860000097ab9 */ /* 0x000fe20000000800 */
[----:B------:R-:W-:-:S02]  /*79d0*/  ISETP.NE.AND.EX P1, PT, RZ, UR15, PT, P1 ;  /* 0x0000000fff007c0c */ /* 0x000fc4000bf25310 */
[----:B------:R-:W-:-:S05]  /*79e0*/  IMAD.IADD R3, R3, 0x1, R5 ;  /* 0x0000000103037824 */ /* 0x000fca00078e0205 */
[--C-:B------:R-:W-:Y:S02]  /*79f0*/  SHF.R.U64 R14, R2, UR9, R3.reuse ;  /* 0x00000009020e7c19 */ /* 0x100fe40008001203 */
[----:B------:R-:W-:Y:S01]  /*7a00*/  SHF.R.U32.HI R3, RZ, UR9, R3 ;  /* 0x00000009ff037c19 */ /* 0x000fe20008011603 */
[----:B------:R-:W-:Y:S01]  /*7a10*/  ULDC UR9, c[0x0][0x608] ;  /* 0x0001820000097ab9 */ /* 0x000fe20000000800 */
[----:B0-----:R-:W-:Y:S02]  /*7a20*/  R2UR UR10, R6 ;  /* 0x00000000060a72ca */ /* 0x001fe400000e0000 */
[--C-:B------:R-:W-:Y:S02]  /*7a30*/  SHF.R.U64 R15, R14, UR9, R3.reuse ;  /* 0x000000090e0f7c19 */ /* 0x100fe40008001203 */
[----:B------:R-:W-:Y:S01]  /*7a40*/  SHF.R.U32.HI R2, RZ, UR9, R3 ;  /* 0x00000009ff027c19 */ /* 0x000fe20008011603 */
[----:B------:R-:W-:-:S03]  /*7a50*/  UIADD3 UR9, -UR8, URZ, URZ ;  /* 0x0000003f08097290 */ /* 0x000fc6000fffe13f */
[--C-:B------:R-:W-:Y:S01]  /*7a60*/  SHF.R.U64 R21, R15, UR11, R2.reuse ;  /* 0x0000000b0f157c19 */ /* 0x100fe20008001202 */
[----:B------:R-:W-:Y:S01]  /*7a70*/  ULDC UR8, c[0x0][0x144] ;  /* 0x0000510000087ab9 */ /* 0x000fe20000000800 */
[----:B------:R-:W-:-:S03]  /*7a80*/  SHF.R.U32.HI R3, RZ, UR11, R2 ;  /* 0x0000000bff037c19 */ /* 0x000fc60008011602 */
[----:B------:R-:W-:Y:S01]  /*7a90*/  IMAD.MOV.U32 R2, RZ, RZ, R21 ;  /* 0x000000ffff027224 */ /* 0x000fe200078e0015 */
[----:B------:R-:W-:Y:S06]  /*7aa0*/  @!P1 BRA `(.L_x_177) ;  /* 0x0000000000289947 */ /* 0x000fec0003800000 */
        /* <DEDUP_REMOVED lines=10> */
.L_x_177:
[----:B------:R-:W-:Y:S01]  /*7b50*/  UISETP.NE.AND UP0, UPT, UR38, URZ, UPT ;  /* 0x0000003f2600728c */ /* 0x000fe2000bf05270 */
[----:B------:R-:W-:Y:S01]  /*7b60*/  SHF.R.U64 R3, R2, UR16, R3 ;  /* 0x0000001002037c19 */ /* 0x000fe20008001203 */
[----:B------:R-:W-:Y:S01]  /*7b70*/  UIADD3 UR10, -UR10, URZ, URZ ;  /* 0x0000003f0a0a7290 */ /* 0x000fe2000fffe13f */
[----:B------:R-:W-:Y:S01]  /*7b80*/  LOP3.LUT R2, R15, UR6, RZ, 0xc0, !PT ;  /* 0x000000060f027c12 */ /* 0x000fe2000f8ec0ff */
[----:B------:R-:W-:Y:S01]  /*7b90*/  UIMAD UR7, UR8, UR9, UR7 ;  /* 0x00000009080772a4 */ /* 0x000fe2000f8e0207 */
[----:B------:R-:W-:Y:S01]  /*7ba0*/  LOP3.LUT R5, R14, UR4, RZ, 0xc0, !PT ;  /* 0x000000040e057c12 */ /* 0x000fe2000f8ec0ff */
[----:B------:R-:W-:Y:S01]  /*7bb0*/  IMAD.MOV R4, RZ, RZ, -R3 ;  /* 0x000000ffff047224 */ /* 0x000fe200078e0a03 */
[----:B------:R-:W-:Y:S01]  /*7bc0*/  ULDC UR8, c[0x0][0x148] ;  /* 0x0000520000087ab9 */ /* 0x000fe20000000800 */
[----:B------:R-:W-:Y:S01]  /*7bd0*/  IMAD R3, R3, UR5, R2 ;  /* 0x0000000503037c24 */ /* 0x000fe2000f8e0202 */
[----:B------:R-:W-:Y:S02]  /*7be0*/  PLOP3.LUT P1, PT, PT, PT, UP0, 0x80, 0x0 ;  /* 0x000000000000781c */ /* 0x000fe40003f2f008 */
[----:B------:R-:W-:-:S03]  /*7bf0*/  @UP0 UIMAD UR7, UR8, UR10, UR12 ;  /* 0x0000000a080702a4 */ /* 0x000fc6000f8e020c */
[----:B------:R-:W-:Y:S02]  /*7c00*/  ULDC UR8, c[0x0][0x638] ;  /* 0x00018e0000087ab9 */ /* 0x000fe40000000800 */
[----:B------:R-:W-:Y:S02]  /*7c10*/  IMAD R2, R4, UR8, R21 ;  /* 0x0000000804027c24 */ /* 0x000fe4000f8e0215 */
[----:B-1----:R-:W-:Y:S01]  /*7c20*/  IMAD R12, R3, R12, UR7 ;  /* 0x00000007030c7e24 */ /* 0x002fe2000f8e020c */
[----:B------:R-:W-:Y:S01]  /*7c30*/  ULDC UR7, c[0x0][0x600] ;  /* 0x0001800000077ab9 */ /* 0x000fe20000000800 */
[----:B------:R-:W-:Y:S02]  /*7c40*/  IMAD.MOV.U32 R3, RZ, RZ, 0x1 ;  /* 0x00000001ff037424 */ /* 0x000fe400078e00ff */
[----:B------:R-:W-:-:S05]  /*7c50*/  IMAD R5, R2, UR7, R5 ;  /* 0x0000000702057c24 */ /* 0x000fca000f8e0205 */
[----:B------:R-:W-:Y:S02]  /*7c60*/  SEL R2, R5, R12, !P1 ;  /* 0x0000000c05027207 */ /* 0x000fe40004800000 */
[----:B------:R-:W-:-:S07]  /*7c70*/  SEL R18, R12, R5, !P1 ;  /* 0x000000050c127207 */ /* 0x000fce0004800000 */
.L_x_175:
[----:B------:R-:W-:Y:S05]  /*7c80*/  BSYNC B1 ;  /* 0x0000000000017941 */ /* 0x000fea0003800000 */
.L_x_174:
[----:B------:R-:W-:-:S13]  /*7c90*/  LOP3.LUT P1, RZ, R3, 0xff, RZ, 0xc0, !PT ;  /* 0x000000ff03ff7812 */ /* 0x000fda000782c0ff */
[----:B------:R-:W-:Y:S05]  /*7ca0*/  @P1 BRA `(.L_x_178) ;  /* 0xfffffff000fc1947 */ /* 0x000fea000383ffff */
[----:B------:R-:W-:Y:S05]  /*7cb0*/  BSYNC B0 ;  /* 0x0000000000007941 */ /* 0x000fea0003800000 */
.L_x_166:
[----:B------:R-:W-:-:S03]  /*7cc0*/  UMOV UR7, 0xffffffff ;  /* 0xffffffff00077882 */ /* 0x000fc60000000000 */
[----:B------:R-:W-:Y:S05]  /*7cd0*/  BRA.DIV UR7, `(.L_x_179) ;  /* 0x0000000607447947 */ /* 0x000fea000b800000 */
[----:B------:R-:W-:-:S13]  /*7ce0*/  ELECT P6, URZ, PT ;  /* 0x00000000003f782f */ /* 0x000fda00038c0000 */
.L_x_195:
[----:B------:R-:W-:Y:S04]  /*7cf0*/  BSSY B0, `(.L_x_180) ;  /* 0x000002c000007945 */ /* 0x000fe80003800000 */
[----:B------:R-:W-:Y:S05]  /*7d00*/  @!P6 BRA `(.L_x_181) ;  /* 0x0000000000a8e947 */ /* 0x000fea0003800000 */
[----:B------:R-:W-:-:S04]  /*7d10*/  ULOP3.LUT UR7, UR40, 0x2, URZ, 0xfc, !UPT ;  /* 0x0000000228077892 */ /* 0x000fc8000f8efc3f */
[----:B------:R-:W-:-:S06]  /*7d20*/  UISETP.NE.AND UP0, UPT, UR7, 0x3, UPT ;  /* 0x000000030700788c */ /* 0x000fcc000bf05270 */
[----:B------:R-:W-:-:S13]  /*7d30*/  PLOP3.LUT P0, PT, PT, PT, UP0, 0x80, 0x0 ;  /* 0x000000000000781c */ /* 0x000fda0003f0f008 */
[----:B------:R-:W-:Y:S05]  /*7d40*/  @!P0 BRA `(.L_x_182) ;  /* 0x0000000000048947 */ /* 0x000fea0003800000 */
[----:B------:R-:W-:Y:S01]  /*7d50*/  BPT.TRAP 0x1 ;  /* 0x000000040000795c */ /* 0x000fe20000300000 */
.L_x_182:
[----:B------:R-:W0:Y:S01]  /*7d60*/  S2R R3, SR_CgaCtaId ;  /* 0x0000000000037919 */ /* 0x000e220000008800 */
[----:B------:R-:W-:-:S04]  /*7d70*/  MOV R2, 0x400 ;  /* 0x0000040000027802 */ /* 0x000fc80000000f00 */
[----:B0-----:R-:W-:Y:S02]  /*7d80*/  LEA R3, R3, R2, 0x18 ;  /* 0x0000000203037211 */ /* 0x001fe400078ec0ff */
[----:B------:R-:W-:-:S03]  /*7d90*/  SHF.L.U32 R2, R0, 0x1f, RZ ;  /* 0x0000001f00027819 */ /* 0x000fc600000006ff */
[----:B------:R-:W-:-:S04]  /*7da0*/  VIADD R3, R3, 0x20 ;  /* 0x0000002003037836 */ /* 0x000fc80000000000 */
[C---:B------:R-:W-:Y:S02]  /*7db0*/  IMAD R7, R8.reuse, 0x8, R3 ;  /* 0x0000000808077824 */ /* 0x040fe400078e0203 */
[----:B------:R-:W-:Y:S02]  /*7dc0*/  VIADD R8, R8, 0x1 ;  /* 0x0000000108087836 */ /* 0x000fe40000000000 */
[----:B------:R-:W0:Y:S03]  /*7dd0*/  SYNCS.PHASECHK.TRANS64.TRYWAIT P0, [R7+URZ], R2 ;  /* 0x00000002070075a7 */ /* 0x000e26000800017f */
[----:B------:R-:W-:-:S04]  /*7de0*/  ISETP.NE.AND P1, PT, R8, 0x4, PT ;  /* 0x000000040800780c */ /* 0x000fc80003f25270 */
[----:B------:R-:W-:Y:S02]  /*7df0*/  SEL R5, RZ, 0x1, P1 ;  /* 0x00000001ff057807 */ /* 0x000fe40000800000 */
[----:B------:R-:W-:Y:S02]  /*7e00*/  SEL R8, R8, RZ, P1 ;  /* 0x000000ff08087207 */ /* 0x000fe40000800000 */
[----:B------:R-:W-:-:S03]  /*7e10*/  LOP3.LUT R5, R0, R5, RZ, 0x3c, !PT ;  /* 0x0000000500057212 */ /* 0x000fc600078e3cff */
[----:B------:R-:W-:Y:S01]  /*7e20*/  IMAD R9, R8, 0x8, R3 ;  /* 0x0000000808097824 */ /* 0x000fe200078e0203 */
[----:B------:R-:W-:Y:S01]  /*7e30*/  SHF.L.U32 R4, R5, 0x1f, RZ ;  /* 0x0000001f05047819 */ /* 0x000fe200000006ff */
[----:B0-----:R-:W-:Y:S06]  /*7e40*/  @!P0 BRA `(.L_x_183) ;  /* 0x0000000400088947 */ /* 0x001fec0003800000 */
.L_x_196:
[----:B------:R-:W1:Y:S01]  /*7e50*/  SYNCS.PHASECHK.TRANS64.TRYWAIT P0, [R9+URZ], R4 ;  /* 0x00000004090075a7 */ /* 0x000e62000800017f */
[----:B------:R-:W-:-:S05]  /*7e60*/  VIADD R0, R8, 0x1 ;  /* 0x0000000108007836 */ /* 0x000fca0000000000 */
[----:B------:R-:W-:-:S04]  /*7e70*/  ISETP.NE.AND P1, PT, R0, 0x4, PT ;  /* 0x000000040000780c */ /* 0x000fc80003f25270 */
[----:B0-----:R-:W-:Y:S02]  /*7e80*/  SEL R2, RZ, 0x1, P1 ;  /* 0x00000001ff027807 */ /* 0x001fe40000800000 */
[----:B------:R-:W-:Y:S02]  /*7e90*/  SEL R0, R0, RZ, P1 ;  /* 0x000000ff00007207 */ /* 0x000fe40000800000 */
[----:B------:R-:W-:-:S03]  /*7ea0*/  LOP3.LUT R7, R5, R2, RZ, 0x3c, !PT ;  /* 0x0000000205077212 */ /* 0x000fc600078e3cff */
[----:B------:R-:W-:Y:S01]  /*7eb0*/  IMAD R6, R0, 0x8, R3 ;  /* 0x0000000800067824 */ /* 0x000fe200078e0203 */
[----:B------:R-:W-:Y:S01]  /*7ec0*/  SHF.L.U32 R5, R7, 0x1f, RZ ;  /* 0x0000001f07057819 */ /* 0x000fe200000006ff */
[----:B-1----:R-:W-:Y:S06]  /*7ed0*/  @!P0 BRA `(.L_x_184) ;  /* 0x0000000000f88947 */ /* 0x002fec0003800000 */
.L_x_197:
[----:B------:R-:W1:Y:S01]  /*7ee0*/  SYNCS.PHASECHK.TRANS64.TRYWAIT P0, [R6+URZ], R5 ;  /* 0x00000005060075a7 */ /* 0x000e62000800017f */
[----:B------:R-:W-:-:S05]  /*7ef0*/  VIADD R0, R0, 0x1 ;  /* 0x0000000100007836 */ /* 0x000fca0000000000 */
[----:B------:R-:W-:-:S04]  /*7f00*/  ISETP.NE.AND P1, PT, R0, 0x4, PT ;  /* 0x000000040000780c */ /* 0x000fc80003f25270 */
[----:B------:R-:W-:Y:S02]  /*7f10*/  SEL R2, RZ, 0x1, P1 ;  /* 0x00000001ff027807 */ /* 0x000fe40000800000 */
[----:B------:R-:W-:Y:S02]  /*7f20*/  SEL R0, R0, RZ, P1 ;  /* 0x000000ff00007207 */ /* 0x000fe40000800000 */
[----:B------:R-:W-:Y:S01]  /*7f30*/  LOP3.LUT R2, R7, R2, RZ, 0x3c, !PT ;  /* 0x0000000207027212 */ /* 0x000fe200078e3cff */
[----:B-1----:R-:W-:Y:S06]  /*7f40*/  @!P0 BRA `(.L_x_185) ;  /* 0x0000000000f08947 */ /* 0x002fec0003800000 */
.L_x_198:
[----:B------:R-:W-:Y:S01]  /*7f50*/  IMAD R3, R0, 0x8, R3 ;  /* 0x0000000800037824 */ /* 0x000fe200078e0203 */
[----:B------:R-:W-:-:S07]  /*7f60*/  SHF.L.U32 R0, R2, 0x1f, RZ ;  /* 0x0000001f02007819 */ /* 0x000fce00000006ff */
.L_x_186:
[----:B--2---:R2:W3:Y:S02]  /*7f70*/  SYNCS.PHASECHK.TRANS64.TRYWAIT P0, [R3+URZ], R0 ;  /* 0x00000000030075a7 */ /* 0x0044e4000800017f */
[----:B---3--:R-:W-:Y:S05]  /*7f80*/  @!P0 NANOSLEEP.SYNCS 0x989680 ;  /* 0x009896800000895d */ /* 0x008fea0003900000 */
[----:B------:R-:W3:Y:S02]  /*7f90*/  @!P0 SYNCS.PHASECHK.TRANS64 P0, [R3+URZ], R0 ;  /* 0x00000000030085a7 */ /* 0x000ee4000800007f */
[----:B---3--:R-:W-:Y:S05]  /*7fa0*/  @!P0 BRA `(.L_x_186) ;  /* 0xfffffffc00f08947 */ /* 0x008fea000383ffff */
.L_x_181:
[----:B------:R-:W-:Y:S05]  /*7fb0*/  BSYNC B0 ;  /* 0x0000000000007941 */ /* 0x000fea0003800000 */
.L_x_180:
[----:B------:R-:W-:Y:S05]  /*7fc0*/  EXIT ;  /* 0x000000000000794d */ /* 0x000fea0003800000 */
.L_x_18:
[----:B0-----:R0:W1:Y:S02]  /*7fd0*/  SYNCS.PHASECHK.TRANS64.TRYWAIT P0, [R97+URZ+-0x8], R0 ;  /* 0xfffff800610075a7 */ /* 0x001064000800017f */
[----:B-1----:R-:W-:Y:S05]  /*7fe0*/  @!P0 NANOSLEEP.SYNCS 0x989680 ;  /* 0x009896800000895d */ /* 0x002fea0003900000 */
[----:B------:R-:W1:Y:S02]  /*7ff0*/  @!P0 SYNCS.PHASECHK.TRANS64 P0, [R97+URZ+-0x8], R0 ;  /* 0xfffff800610085a7 */ /* 0x000e64000800007f */
[----:B-1----:R-:W-:Y:S05]  /*8000*/  @!P0 BRA `(.L_x_18) ;  /* 0xfffffffc00f08947 */ /* 0x002fea000383ffff */
[----:B------:R-:W-:Y:S05]  /*8010*/  BRA `(.L_x_187) ;  /* 0xffffff98001c7947 */ /* 0x000fea000383ffff */
.L_x_23:
[----:B-1----:R1:W2:Y:S02]  /*8020*/  SYNCS.PHASECHK.TRANS64.TRYWAIT P1, [R3+URZ], R0 ;  /* 0x00000000030075a7 */ /* 0x0022a4000802017f */
[----:B--2---:R-:W-:Y:S05]  /*8030*/  @!P1 NANOSLEEP.SYNCS 0x989680 ;  /* 0x009896800000995d */ /* 0x004fea0003900000 */
[----:B------:R-:W2:Y:S02]  /*8040*/  @!P1 SYNCS.PHASECHK.TRANS64 P1, [R3+URZ], R0 ;  /* 0x00000000030095a7 */ /* 0x000ea4000802007f */
[----:B--2---:R-:W-:Y:S05]  /*8050*/  @!P1 BRA `(.L_x_23) ;  /* 0xfffffffc00f09947 */ /* 0x004fea000383ffff */
[----:B------:R-:W-:Y:S05]  /*8060*/  BRA `(.L_x_22) ;  /* 0xffffff9800947947 */ /* 0x000fea000383ffff */
.L_x_28:
[----:B-1----:R-:W-:-:S04]  /*8070*/  IMAD.U32 R5, RZ, RZ, UR4 ;  /* 0x00000004ff057e24 */ /* 0x002fc8000f8e00ff */
[----:B------:R1:W2:Y:S03]  /*8080*/  SYNCS.PHASECHK.TRANS64.TRYWAIT P1, [R5+URZ], R4 ;  /* 0x00000004050075a7 */ /* 0x0002a6000802017f */
[----:B--2---:R-:W-:Y:S05]  /*8090*/  @!P1 NANOSLEEP.SYNCS 0x989680 ;  /* 0x009896800000995d */ /* 0x004fea0003900000 */
[----:B------:R-:W2:Y:S02]  /*80a0*/  @!P1 SYNCS.PHASECHK.TRANS64 P1, [R5+URZ], R4 ;  /* 0x00000004050095a7 */ /* 0x000ea4000802007f */
[----:B--2---:R-:W-:Y:S05]  /*80b0*/  @!P1 BRA `(.L_x_28) ;  /* 0xfffffffc00ec9947 */ /* 0x004fea000383ffff */
[----:B------:R-:W-:Y:S05]  /*80c0*/  BRA `(.L_x_27) ;  /* 0xffffff9c00d47947 */ /* 0x000fea000383ffff */
.L_x_34:
[----:B0-----:R0:W1:Y:S02]  /*80d0*/  SYNCS.PHASECHK.TRANS64.TRYWAIT P0, [R97+URZ+0x8], R0 ;  /* 0x00000800610075a7 */ /* 0x001064000800017f */
[----:B-1----:R-:W-:Y:S05]  /*80e0*/  @!P0 NANOSLEEP.SYNCS 0x989680 ;  /* 0x009896800000895d */ /* 0x002fea0003900000 */
[----:B------:R-:W1:Y:S02]  /*80f0*/  @!P0 SYNCS.PHASECHK.TRANS64 P0, [R97+URZ+0x8], R0 ;  /* 0x00000800610085a7 */ /* 0x000e64000800007f */
[----:B-1----:R-:W-:Y:S05]  /*8100*/  @!P0 BRA `(.L_x_34) ;  /* 0xfffffffc00f08947 */ /* 0x002fea000383ffff */
[----:B------:R-:W-:Y:S05]  /*8110*/  BRA `(.L_x_188) ;  /* 0xffffffa400607947 */ /* 0x000fea000383ffff */
.L_x_167:
[----:B------:R-:W-:Y:S01]  /*8120*/  BSSY B1, `(.L_x_189) ;  /* 0x0000006000017945 */ /* 0x000fe20003800000 */
[----:B------:R-:W-:-:S07]  /*8130*/  IMAD.MOV.U32 R15, RZ, RZ, -0x1 ;  /* 0xffffffffff0f7424 */ /* 0x000fce00078e00ff */
[----:B-----5:R-:W-:Y:S05]  /*8140*/  WARPSYNC.COLLECTIVE R15, `(.L_x_190) ;  /* 0x000000000f0c7348 */ /* 0x020fea0003c00000 */
[----:B------:R-:W-:Y:S02]  /*8150*/  ELECT P6, UR62, PT ;  /* 0x00000000003e782f */ /* 0x000fe400038c0000 */
[----:B------:R-:W-:Y:S01]  /*8160*/  MOV R14, UR62 ;  /* 0x0000003e000e7c02 */ /* 0x000fe20008000f00 */
[----:B-----5:R-:W-:Y:S10]  /*8170*/  ENDCOLLECTIVE ;  /* 0x000000000000791b */ /* 0x020ff40003800000 */
.L_x_190:
[----:B------:R-:W-:Y:S05]  /*8180*/  BSYNC B1 ;  /* 0x0000000000017941 */ /* 0x000fea0003800000 */
.L_x_189:
[----:B------:R-:W-:Y:S05]  /*8190*/  BRA `(.L_x_191) ;  /* 0xffffffec00cc7947 */ /* 0x000fea000383ffff */
.L_x_170:
[----:B-1----:R1:W2:Y:S02]  /*81a0*/  SYNCS.PHASECHK.TRANS64.TRYWAIT P1, [R7+URZ+0x20], R4 ;  /* 0x00002004070075a7 */ /* 0x0022a4000802017f */
[----:B--2---:R-:W-:Y:S05]  /*81b0*/  @!P1 NANOSLEEP.SYNCS 0x989680 ;  /* 0x009896800000995d */ /* 0x004fea0003900000 */
[----:B------:R-:W2:Y:S02]  /*81c0*/  @!P1 SYNCS.PHASECHK.TRANS64 P1, [R7+URZ+0x20], R4 ;  /* 0x00002004070095a7 */ /* 0x000ea4000802007f */
[----:B--2---:R-:W-:Y:S05]  /*81d0*/  @!P1 BRA `(.L_x_170) ;  /* 0xfffffffc00f09947 */ /* 0x004fea000383ffff */
[----:B------:R-:W-:Y:S05]  /*81e0*/  BRA `(.L_x_192) ;  /* 0xfffffff000007947 */ /* 0x000fea000383ffff */
.L_x_179:
[----:B------:R-:W-:Y:S01]  /*81f0*/  BSSY B0, `(.L_x_193) ;  /* 0x0000006000007945 */ /* 0x000fe20003800000 */
[----:B------:R-:W-:-:S07]  /*8200*/  IMAD.MOV.U32 R15, RZ, RZ, -0x1 ;  /* 0xffffffffff0f7424 */ /* 0x000fce00078e00ff */
[----:B-----5:R-:W-:Y:S05]  /*8210*/  WARPSYNC.COLLECTIVE R15, `(.L_x_194) ;  /* 0x000000000f0c7348 */ /* 0x020fea0003c00000 */
[----:B------:R-:W-:Y:S02]  /*8220*/  ELECT P6, UR62, PT ;  /* 0x00000000003e782f */ /* 0x000fe400038c0000 */
[----:B------:R-:W-:Y:S01]  /*8230*/  MOV R14, UR62 ;  /* 0x0000003e000e7c02 */ /* 0x000fe20008000f00 */
[----:B-----5:R-:W-:Y:S10]  /*8240*/  ENDCOLLECTIVE ;  /* 0x000000000000791b */ /* 0x020ff40003800000 */
.L_x_194:
[----:B------:R-:W-:Y:S05]  /*8250*/  BSYNC B0 ;  /* 0x0000000000007941 */ /* 0x000fea0003800000 */
.L_x_193:
[----:B------:R-:W-:Y:S05]  /*8260*/  BRA `(.L_x_195) ;  /* 0xfffffff800a07947 */ /* 0x000fea000383ffff */
.L_x_183:
[----:B0-----:R0:W1:Y:S02]  /*8270*/  SYNCS.PHASECHK.TRANS64.TRYWAIT P0, [R7+URZ], R2 ;  /* 0x00000002070075a7 */ /* 0x001064000800017f */
[----:B-1----:R-:W-:Y:S05]  /*8280*/  @!P0 NANOSLEEP.SYNCS 0x989680 ;  /* 0x009896800000895d */ /* 0x002fea0003900000 */
[----:B------:R-:W1:Y:S02]  /*8290*/  @!P0 SYNCS.PHASECHK.TRANS64 P0, [R7+URZ], R2 ;  /* 0x00000002070085a7 */ /* 0x000e64000800007f */
[----:B-1----:R-:W-:Y:S05]  /*82a0*/  @!P0 BRA `(.L_x_183) ;  /* 0xfffffffc00f08947 */ /* 0x002fea000383ffff */
[----:B------:R-:W-:Y:S05]  /*82b0*/  BRA `(.L_x_196) ;  /* 0xfffffff800e47947 */ /* 0x000fea000383ffff */
.L_x_184:
[----:B0-----:R0:W1:Y:S02]  /*82c0*/  SYNCS.PHASECHK.TRANS64.TRYWAIT P0, [R9+URZ], R4 ;  /* 0x00000004090075a7 */ /* 0x001064000800017f */
[----:B-1----:R-:W-:Y:S05]  /*82d0*/  @!P0 NANOSLEEP.SYNCS 0x989680 ;  /* 0x009896800000895d */ /* 0x002fea0003900000 */
[----:B------:R-:W1:Y:S02]  /*82e0*/  @!P0 SYNCS.PHASECHK.TRANS64 P0, [R9+URZ], R4 ;  /* 0x00000004090085a7 */ /* 0x000e64000800007f */
[----:B-1----:R-:W-:Y:S05]  /*82f0*/  @!P0 BRA `(.L_x_184) ;  /* 0xfffffffc00f08947 */ /* 0x002fea000383ffff */
[----:B------:R-:W-:Y:S05]  /*8300*/  BRA `(.L_x_197) ;  /* 0xfffffff800f47947 */ /* 0x000fea000383ffff */
.L_x_185:
[----:B-1----:R1:W2:Y:S02]  /*8310*/  SYNCS.PHASECHK.TRANS64.TRYWAIT P0, [R6+URZ], R5 ;  /* 0x00000005060075a7 */ /* 0x0022a4000800017f */
[----:B--2---:R-:W-:Y:S05]  /*8320*/  @!P0 NANOSLEEP.SYNCS 0x989680 ;  /* 0x009896800000895d */ /* 0x004fea0003900000 */
[----:B------:R-:W2:Y:S02]  /*8330*/  @!P0 SYNCS.PHASECHK.TRANS64 P0, [R6+URZ], R5 ;  /* 0x00000005060085a7 */ /* 0x000ea4000800007f */
[----:B--2---:R-:W-:Y:S05]  /*8340*/  @!P0 BRA `(.L_x_185) ;  /* 0xfffffffc00f08947 */ /* 0x004fea000383ffff */
[----:B------:R-:W-:Y:S05]  /*8350*/  BRA `(.L_x_198) ;  /* 0xfffffff800fc7947 */ /* 0x000fea000383ffff */
.L_x_199:
[----:B------:R-:W-:-:S00]  /*8360*/  BRA `(.L_x_199) ;  /* 0xfffffffc00fc7947 */ /* 0x000fc0000383ffff */
[----:B------:R-:W-:-:S00]  /*8370*/  NOP ;  /* 0x0000000000007918 */ /* 0x000fc00000000000 */
        /* <DEDUP_REMOVED lines=8> */
.L_x_200:


//--------------------- .nv.global.init           --------------------------
	.section	.nv.global.init,"aw",@progbits
.nv.global.init:
	.type		$str$22,@object
	.size		$str$22,($str$23 - $str$22)
$str$22:
        /*0000*/ 	.byte	0x6b, 0x5f, 0x74, 0x69, 0x6c, 0x65, 0x5f, 0x63, 0x6f, 0x75, 0x6e, 0x74, 0x20, 0x3e, 0x3d, 0x20
        /*0010*/ 	.byte	0x31, 0x00
	.type		$str$23,@object
	.size		$str$23,(__unnamed_1 - $str$23)
$str$23:
        /*0012*/ 	.byte	0x2f, 0x74, 0x6d, 0x70, 0x2f, 0x63, 0x75, 0x74, 0x6c, 0x61, 0x73, 0x73, 0x5f, 0x73, 0x77, 0x65
        /*0022*/ 	.byte	0x65, 0x70, 0x5f, 0x73, 0x72, 0x63, 0x2f, 0x69, 0x6e, 0x63, 0x6c, 0x75, 0x64, 0x65, 0x2f, 0x63
        /*0032*/ 	.byte	0x75, 0x74, 0x6c, 0x61, 0x73, 0x73, 0x2f, 0x67, 0x65, 0x6d, 0x6d, 0x2f, 0x63, 0x6f, 0x6c, 0x6c
        /*0042*/ 	.byte	0x65, 0x63, 0x74, 0x69, 0x76, 0x65, 0x2f, 0x73, 0x6d, 0x39, 0x30, 0x5f, 0x6d, 0x6d, 0x61, 0x5f
        /*0052*/ 	.byte	0x74, 0x6d, 0x61, 0x5f, 0x67, 0x6d, 0x6d, 0x61, 0x5f, 0x73, 0x73, 0x5f, 0x77, 0x61, 0x72, 0x70
        /*0062*/ 	.byte	0x73, 0x70, 0x65, 0x63, 0x69, 0x61, 0x6c, 0x69, 0x7a, 0x65, 0x64, 0x2e, 0x68, 0x70, 0x70, 0x00
	.type		__unnamed_1,@object
	.size		__unnamed_1,(.L_0 - __unnamed_1)
__unnamed_1:
        /*0072*/ 	.byte	0x76, 0x6f, 0x69, 0x64, 0x20, 0x63, 0x75, 0x74, 0x6c, 0x61, 0x73, 0x73, 0x3a, 0x3a, 0x67, 0x65
        /* <DEDUP_REMOVED lines=180> */
        /*0bc2*/ 	.byte	0x3a, 0x3a, 0x69, 0x64, 0x65, 0x6e, 0x74, 0x69, 0x74, 0x79, 0x5d, 0x00
.L_0:


//--------------------- .nv.shared._ZN7cutlass13device_kernelINS_4gemm6kernel13GemmUniversalIN4cute5tupleIJiiiiEEENS1_10collective13CollectiveMmaINS1_34MainloopSm90TmaGmmaWarpSpecializedILi4ENS5_IJNS4_1CILi2EEENSA_ILi1EEESC_EEENS1_32KernelTmaWarpSpecializedPingpongEEENS5_IJNSA_ILi64EEENSA_ILi128EEESH_EEENS_10bfloat16_tENS5_IJlSC_lEEESJ_SK_NS4_8TiledMMAINS4_8MMA_AtomIJNS4_4SM904GMMA28MMA_64x128x16_F32BF16BF16_SSILNSO_5MajorE0ELSQ_0ELNSO_7ScaleInE1ELSR_1EEEEEENS4_6LayoutINS5_IJSC_SC_SC_EEENS5_IJNSA_ILi0EEESW_SW_EEEEENS5_IJNS4_10UnderscoreESZ_SZ_EEEEENS4_13SM90_TMA_LOADENS4_14ComposedLayoutINS4_7SwizzleILi3ELi4ELi3EEENS4_18smem_ptr_flag_bitsILi16EEENSU_INS5_IJNSA_ILi8EEESG_EEENS5_IJSG_SC_EEEEEEEvNS4_8identityENS4_23SM90_TMA_LOAD_MULTICASTES1C_vS1D_EENS_8epilogue10collective6detail29Sm90TmaWarpSpecializedAdapterINS1H_15DefaultEpilogueISJ_SK_SK_NS1G_6thread17LinearCombinationISJ_Li1EffLNS1L_9ScaleType4KindE0ELNS_15FloatRoundStyleE2ESJ_EENS1_15EpilogueDefaultEEEEEvvEEEEvNT_6ParamsE --------------------------
	.section	.nv.shared._ZN7cutlass13device_kernelINS_4gemm6kernel13GemmUniversalIN4cute5tupleIJiiiiEEENS1_10collective13CollectiveMmaINS1_34MainloopSm90TmaGmmaWarpSpecializedILi4ENS5_IJNS4_1CILi2EEENSA_ILi1EEESC_EEENS1_32KernelTmaWarpSpecializedPingpongEEENS5_IJNSA_ILi64EEENSA_ILi128EEESH_EEENS_10bfloat16_tENS5_IJlSC_lEEESJ_SK_NS4_8TiledMMAINS4_8MMA_AtomIJNS4_4SM904GMMA28MMA_64x128x16_F32BF16BF16_SSILNSO_5MajorE0ELSQ_0ELNSO_7ScaleInE1ELSR_1EEEEEENS4_6LayoutINS5_IJSC_SC_SC_EEENS5_IJNSA_ILi0EEESW_SW_EEEEENS5_IJNS4_10UnderscoreESZ_SZ_EEEEENS4_13SM90_TMA_LOADENS4_14ComposedLayoutINS4_7SwizzleILi3ELi4ELi3EEENS4_18smem_ptr_flag_bitsILi16EEENSU_INS5_IJNSA_ILi8EEESG_EEENS5_IJSG_SC_EEEEEEEvNS4_8identityENS4_23SM90_TMA_LOAD_MULTICASTES1C_vS1D_EENS_8epilogue10collective6detail29Sm90TmaWarpSpecializedAdapterINS1H_15DefaultEpilogueISJ_SK_SK_NS1G_6thread17LinearCombinationISJ_Li1EffLNS1L_9ScaleType4KindE0ELNS_15FloatRoundStyleE2ESJ_EENS1_15EpilogueDefaultEEEEEvvEEEEvNT_6ParamsE,"aw",@nobits
	.sectionflags	@""
	.align	16
	.zero		1024


//--------------------- .nv.shared.reserved.0     --------------------------
	.section	.nv.shared.reserved.0,"aw",@nobits
	.weak		__nv_reservedSMEM_offset_0_alias
	.size		__nv_reservedSMEM_offset_0_alias, 0, 0
	.other		__nv_reservedSMEM_offset_0_alias,@"STO_CUDA_RESERVED_SHARED STV_DEFAULT"
__nv_reservedSMEM_offset_0_alias:
	.zero		0


//--------------------- .nv.global                --------------------------
	.section	.nv.global,"aw",@nobits
.nv.global:
	.type		_ZN40_INTERNAL_b52a17b2_4_k_cu_bf040940_227264cute1_E,@object
	.size		_ZN40_INTERNAL_b52a17b2_4_k_cu_bf040940_227264cute1_E,(_ZN40_INTERNAL_b52a17b2_4_k_cu_bf040940_227264cuda3std3__45__cpo6cbeginE - _ZN40_INTERNAL_b52a17b2_4_k_cu_bf040940_227264cute1_E)
_ZN40_INTERNAL_b52a17b2_4_k_cu_bf040940_227264cute1_E:
	.zero		1
	.type		_ZN40_INTERNAL_b52a17b2_4_k_cu_bf040940_227264cuda3std3__45__cpo6cbeginE,@object
	.size		_ZN40_INTERNAL_b52a17b2_4_k_cu_bf040940_227264cuda3std3__45__cpo6cbeginE,(_ZN40_INTERNAL_b52a17b2_4_k_cu_bf040940_227264cuda3std3__48in_placeE - _ZN40_INTERNAL_b52a17b2_4_k_cu_bf040940_227264cuda3std3__45__cpo6cbeginE)
_ZN40_INTERNAL_b52a17b2_4_k_cu_bf040940_227264cuda3std3__45__cpo6cbeginE:
	.zero		1
	.type		_ZN40_INTERNAL_b52a17b2_4_k_cu_bf040940_227264cuda3std3__48in_placeE,@object
	.size		_ZN40_INTERNAL_b52a17b2_4_k_cu_bf040940_227264cuda3std3__48in_placeE,(_ZN40_INTERNAL_b52a17b2_4_k_cu_bf040940_227264cuda3std6ranges3__45__cpo9iter_moveE - _ZN40_INTERNAL_b52a17b2_4_k_cu_bf040940_227264cuda3std3__48in_placeE)
_ZN40_INTERNAL_b52a17b2_4_k_cu_bf040940_227264cuda3std3__48in_placeE:
	.zero		1
	.type		_ZN40_INTERNAL_b52a17b2_4_k_cu_bf040940_227264cuda3std6ranges3__45__cpo9iter_moveE,@object
	.size		_ZN40_INTERNAL_b52a17b2_4_k_cu_bf040940_227264cuda3std6ranges3__45__cpo9iter_moveE,(_ZN40_INTERNAL_b52a17b2_4_k_cu_bf040940_227264cuda3std3__45__cpo5beginE - _ZN40_INTERNAL_b52a17b2_4_k_cu_bf040940_227264cuda3std6ranges3__45__cpo9iter_moveE)
_ZN40_INTERNAL_b52a17b2_4_k_cu_bf040940_227264cuda3std6ranges3__45__cpo9iter_moveE:
	.zero		1
	.type		_ZN40_INTERNAL_b52a17b2_4_k_cu_bf040940_227264cuda3std3__45__cpo5beginE,@object
	.size		_ZN40_INTERNAL_b52a17b2_4_k_cu_bf040940_227264cuda3std3__45__cpo5beginE,(_ZN40_INTERNAL_b52a17b2_4_k_cu_bf040940_227264cuda3std3__442_GLOBAL__N__b52a17b2_4_k_cu_bf040940_227266ignoreE - _ZN40_INTERNAL_b52a17b2_4_k_cu_bf040940_227264cuda3std3__45__cpo5beginE)
_ZN40_INTERNAL_b52a17b2_4_k_cu_bf040940_227264cuda3std3__45__cpo5beginE:
	.zero		1
	.type		_ZN40_INTERNAL_b52a17b2_4_k_cu_bf040940_227264cuda3std3__442_GLOBAL__N__b52a17b2_4_k_cu_bf040940_227266ignoreE,@object
	.size		_ZN40_INTERNAL_b52a17b2_4_k_cu_bf040940_227264cuda3std3__442_GLOBAL__N__b52a17b2_4_k_cu_bf040940_227266ignoreE,(_ZN40_INTERNAL_b52a17b2_4_k_cu_bf040940_227264cute7productE - _ZN40_INTERNAL_b52a17b2_4_k_cu_bf040940_227264cuda3std3__442_GLOBAL__N__b52a17b2_4_k_cu_bf040940_227266ignoreE)
_ZN40_INTERNAL_b52a17b2_4_k_cu_bf040940_227264cuda3std3__442_GLOBAL__N__b52a17b2_4_k_cu_bf040940_227266ignoreE:
	.zero		1
	.type		_ZN40_INTERNAL_b52a17b2_4_k_cu_bf040940_227264cute7productE,@object
	.size		_ZN40_INTERNAL_b52a17b2_4_k_cu_bf040940_227264cute7productE,(_ZN40_INTERNAL_b52a17b2_4_k_cu_bf040940_227264cuda3std3__45__cpo3endE - _ZN40_INTERNAL_b52a17b2_4_k_cu_bf040940_227264cute7productE)
_ZN40_INTERNAL_b52a17b2_4_k_cu_bf040940_227264cute7productE:
	.zero		1
	.type		_ZN40_INTERNAL_b52a17b2_4_k_cu_bf040940_227264cuda3std3__45__cpo3endE,@object
	.size		_ZN40_INTERNAL_b52a17b2_4_k_cu_bf040940_227264cuda3std3__45__cpo3endE,(_ZN40_INTERNAL_b52a17b2_4_k_cu_bf040940_227264cuda3std3__419piecewise_constructE - _ZN40_INTERNAL_b52a17b2_4_k_cu_bf040940_227264cuda3std3__45__cpo3endE)
_ZN40_INTERNAL_b52a17b2_4_k_cu_bf040940_227264cuda3std3__45__cpo3endE:
	.zero		1
	.type		_ZN40_INTERNAL_b52a17b2_4_k_cu_bf040940_227264cuda3std3__419piecewise_constructE,@object
	.size		_ZN40_INTERNAL_b52a17b2_4_k_cu_bf040940_227264cuda3std3__419piecewise_constructE,(_ZN40_INTERNAL_b52a17b2_4_k_cu_bf040940_227264cuda3std3__45__cpo4cendE - _ZN40_INTERNAL_b52a17b2_4_k_cu_bf040940_227264cuda3std3__419piecewise_constructE)
_ZN40_INTERNAL_b52a17b2_4_k_cu_bf040940_227264cuda3std3__419piecewise_constructE:
	.zero		1
	.type		_ZN40_INTERNAL_b52a17b2_4_k_cu_bf040940_227264cuda3std3__45__cpo4cendE,@object
	.size		_ZN40_INTERNAL_b52a17b2_4_k_cu_bf040940_227264cuda3std3__45__cpo4cendE,(_ZN40_INTERNAL_b52a17b2_4_k_cu_bf040940_227264cuda3std6ranges3__45__cpo4swapE - _ZN40_INTERNAL_b52a17b2_4_k_cu_bf040940_227264cuda3std3__45__cpo4cendE)
_ZN40_INTERNAL_b52a17b2_4_k_cu_bf040940_227264cuda3std3__45__cpo4cendE:
	.zero		1
	.type		_ZN40_INTERNAL_b52a17b2_4_k_cu_bf040940_227264cuda3std6ranges3__45__cpo4swapE,@object
	.size		_ZN40_INTERNAL_b52a17b2_4_k_cu_bf040940_227264cuda3std6ranges3__45__cpo4swapE,(.L_8 - _ZN40_INTERNAL_b52a17b2_4_k_cu_bf040940_227264cuda3std6ranges3__45__cpo4swapE)
_ZN40_INTERNAL_b52a17b2_4_k_cu_bf040940_227264cuda3std6ranges3__45__cpo4swapE:
	.zero		1
.L_8:


//--------------------- .nv.constant0._ZN7cutlass13device_kernelINS_4gemm6kernel13GemmUniversalIN4cute5tupleIJiiiiEEENS1_10collective13CollectiveMmaINS1_34MainloopSm90TmaGmmaWarpSpecializedILi4ENS5_IJNS4_1CILi2EEENSA_ILi1EEESC_EEENS1_32KernelTmaWarpSpecializedPingpongEEENS5_IJNSA_ILi64EEENSA_ILi128EEESH_EEENS_10bfloat16_tENS5_IJlSC_lEEESJ_SK_NS4_8TiledMMAINS4_8MMA_AtomIJNS4_4SM904GMMA28MMA_64x128x16_F32BF16BF16_SSILNSO_5MajorE0ELSQ_0ELNSO_7ScaleInE1ELSR_1EEEEEENS4_6LayoutINS5_IJSC_SC_SC_EEENS5_IJNSA_ILi0EEESW_SW_EEEEENS5_IJNS4_10UnderscoreESZ_SZ_EEEEENS4_13SM90_TMA_LOADENS4_14ComposedLayoutINS4_7SwizzleILi3ELi4ELi3EEENS4_18smem_ptr_flag_bitsILi16EEENSU_INS5_IJNSA_ILi8EEESG_EEENS5_IJSG_SC_EEEEEEEvNS4_8identityENS4_23SM90_TMA_LOAD_MULTICASTES1C_vS1D_EENS_8epilogue10collective6detail29Sm90TmaWarpSpecializedAdapterINS1H_15DefaultEpilogueISJ_SK_SK_NS1G_6thread17LinearCombinationISJ_Li1EffLNS1L_9ScaleType4KindE0ELNS_15FloatRoundStyleE2ESJ_EENS1_15EpilogueDefaultEEEEEvvEEEEvNT_6ParamsE --------------------------
	.section	.nv.constant0._ZN7cutlass13device_kernelINS_4gemm6kernel13GemmUniversalIN4cute5tupleIJiiiiEEENS1_10collective13CollectiveMmaINS1_34MainloopSm90TmaGmmaWarpSpecializedILi4ENS5_IJNS4_1CILi2EEENSA_ILi1EEESC_EEENS1_32KernelTmaWarpSpecializedPingpongEEENS5_IJNSA_ILi64EEENSA_ILi128EEESH_EEENS_10bfloat16_tENS5_IJlSC_lEEESJ_SK_NS4_8TiledMMAINS4_8MMA_AtomIJNS4_4SM904GMMA28MMA_64x128x16_F32BF16BF16_SSILNSO_5MajorE0ELSQ_0ELNSO_7ScaleInE1ELSR_1EEEEEENS4_6LayoutINS5_IJSC_SC_SC_EEENS5_IJNSA_ILi0EEESW_SW_EEEEENS5_IJNS4_10UnderscoreESZ_SZ_EEEEENS4_13SM90_TMA_LOADENS4_14ComposedLayoutINS4_7SwizzleILi3ELi4ELi3EEENS4_18smem_ptr_flag_bitsILi16EEENSU_INS5_IJNSA_ILi8EEESG_EEENS5_IJSG_SC_EEEEEEEvNS4_8identityENS4_23SM90_TMA_LOAD_MULTICASTES1C_vS1D_EENS_8epilogue10collective6detail29Sm90TmaWarpSpecializedAdapterINS1H_15DefaultEpilogueISJ_SK_SK_NS1G_6thread17LinearCombinationISJ_Li1EffLNS1L_9ScaleType4KindE0ELNS_15FloatRoundStyleE2ESJ_EENS1_15EpilogueDefaultEEEEEvvEEEEvNT_6ParamsE,"a",@progbits
	.sectionflags	@""
	.align	4
.nv.constant0._ZN7cutlass13device_kernelINS_4gemm6kernel13GemmUniversalIN4cute5tupleIJiiiiEEENS1_10collective13CollectiveMmaINS1_34MainloopSm90TmaGmmaWarpSpecializedILi4ENS5_IJNS4_1CILi2EEENSA_ILi1EEESC_EEENS1_32KernelTmaWarpSpecializedPingpongEEENS5_IJNSA_ILi64EEENSA_ILi128EEESH_EEENS_10bfloat16_tENS5_IJlSC_lEEESJ_SK_NS4_8TiledMMAINS4_8MMA_AtomIJNS4_4SM904GMMA28MMA_64x128x16_F32BF16BF16_SSILNSO_5MajorE0ELSQ_0ELNSO_7ScaleInE1ELSR_1EEEEEENS4_6LayoutINS5_IJSC_SC_SC_EEENS5_IJNSA_ILi0EEESW_SW_EEEEENS5_IJNS4_10UnderscoreESZ_SZ_EEEEENS4_13SM90_TMA_LOADENS4_14ComposedLayoutINS4_7SwizzleILi3ELi4ELi3EEENS4_18smem_ptr_flag_bitsILi16EEENSU_INS5_IJNSA_ILi8EEESG_EEENS5_IJSG_SC_EEEEEEEvNS4_8identityENS4_23SM90_TMA_LOAD_MULTICASTES1C_vS1D_EENS_8epilogue10collective6detail29Sm90TmaWarpSpecializedAdapterINS1H_15DefaultEpilogueISJ_SK_SK_NS1G_6thread17LinearCombinationISJ_Li1EffLNS1L_9ScaleType4KindE0ELNS_15FloatRoundStyleE2ESJ_EENS1_15EpilogueDefaultEEEEEvvEEEEvNT_6ParamsE:
	.zero		1664


//--------------------- SYMBOLS --------------------------

	.type		.nv.reservedSmem.offset0,@object
	.size		.nv.reservedSmem.offset0,0x4
	.type		__assertfail,@function
